	.target	sm_90a

	.elftype	@"ET_EXEC"


//--------------------- .note.nv.tkinfo           --------------------------
	.section	.note.nv.tkinfo,"",@"SHT_NOTE"
	.sectionflags	@"SHF_NOTE_NV_TKINFO"
	.tkinfo
        /*0018*/ 	.word	0x00000002
        /*0030*/ 	.string	""
        /*0030*/ 	.string	"ptxas"
        /*0030*/ 	.string	"Cuda compilation tools, release 13.0, V13.0.88"
        /*0030*/ 	.string	"Build cuda_13.0.r13.0/compiler.36424714_0"
        /*0030*/ 	.string	"-arch sm_90a -m 64 "



//--------------------- .note.nv.cuinfo           --------------------------
	.section	.note.nv.cuinfo,"",@"SHT_NOTE"
	.sectionflags	@"SHF_NOTE_NV_CUINFO"
        /*0018*/ 	.short	0x0002
        /*001a*/ 	.short	0x005a
        /*001c*/ 	.short	0x0082
	.zero		2


//--------------------- .nv.info                  --------------------------
	.section	.nv.info,"",@"SHT_CUDA_INFO"
	.align	4


	//----- nvinfo : EIATTR_REGCOUNT
	.align		4
        /*0000*/ 	.byte	0x04, 0x2f
        /*0002*/ 	.short	(.L_15 - .L_14)
	.align		4
.L_14:
        /*0004*/ 	.word	index@(_ZN7cutlass13device_kernelINS_4gemm6kernel13GemmUniversalIN4cute5tupleIJiiiiEEENS1_10collective13CollectiveMmaINS1_34MainloopSm90TmaGmmaWarpSpecializedILi5ENS5_IJNS4_1CILi1EEESB_SB_EEENS1_32KernelTmaWarpSpecializedPingpongEEENS5_IJNSA_ILi64EEENSA_ILi128EEESG_EEENS_10tfloat32_tENS5_IJlSB_lEEESI_SJ_NS4_8TiledMMAINS4_8MMA_AtomIJNS4_4SM904GMMA30MMA_64x128x8_F32TF32TF32_SS_TNILNSN_7ScaleInE1ELSP_1EEEEEENS4_6LayoutISC_NS5_IJNSA_ILi0EEEST_ST_EEEEENS5_IJNS4_10UnderscoreESW_SW_EEEEENS4_13SM90_TMA_LOADENS4_14ComposedLayoutINS4_7SwizzleILi3ELi4ELi3EEENS4_18smem_ptr_flag_bitsILi32EEENSS_INS5_IJNSA_ILi8EEENSA_ILi32EEEEEENS5_IJS16_SB_EEEEEEEvNS4_8identityESZ_S1A_vS1B_EENS_8epilogue10collective6detail29Sm90TmaWarpSpecializedAdapterINS1E_15DefaultEpilogueISI_SJ_SJ_NS1D_6thread17LinearCombinationISI_Li1EffLNS1I_9ScaleType4KindE0ELNS_15FloatRoundStyleE2ESI_EENS1_15EpilogueDefaultEEEEEvvEEEEvNT_6ParamsE)
        /*0008*/ 	.word	0x000000a8


	//----- nvinfo : EIATTR_FRAME_SIZE
	.align		4
.L_15:
        /*000c*/ 	.byte	0x04, 0x11
        /*000e*/ 	.short	(.L_17 - .L_16)
	.align		4
.L_16:
        /*0010*/ 	.word	index@(_ZN7cutlass13device_kernelINS_4gemm6kernel13GemmUniversalIN4cute5tupleIJiiiiEEENS1_10collective13CollectiveMmaINS1_34MainloopSm90TmaGmmaWarpSpecializedILi5ENS5_IJNS4_1CILi1EEESB_SB_EEENS1_32KernelTmaWarpSpecializedPingpongEEENS5_IJNSA_ILi64EEENSA_ILi128EEESG_EEENS_10tfloat32_tENS5_IJlSB_lEEESI_SJ_NS4_8TiledMMAINS4_8MMA_AtomIJNS4_4SM904GMMA30MMA_64x128x8_F32TF32TF32_SS_TNILNSN_7ScaleInE1ELSP_1EEEEEENS4_6LayoutISC_NS5_IJNSA_ILi0EEEST_ST_EEEEENS5_IJNS4_10UnderscoreESW_SW_EEEEENS4_13SM90_TMA_LOADENS4_14ComposedLayoutINS4_7SwizzleILi3ELi4ELi3EEENS4_18smem_ptr_flag_bitsILi32EEENSS_INS5_IJNSA_ILi8EEENSA_ILi32EEEEEENS5_IJS16_SB_EEEEEEEvNS4_8identityESZ_S1A_vS1B_EENS_8epilogue10collective6detail29Sm90TmaWarpSpecializedAdapterINS1E_15DefaultEpilogueISI_SJ_SJ_NS1D_6thread17LinearCombinationISI_Li1EffLNS1I_9ScaleType4KindE0ELNS_15FloatRoundStyleE2ESI_EENS1_15EpilogueDefaultEEEEEvvEEEEvNT_6ParamsE)
        /*0014*/ 	.word	0x00000008


	//----- nvinfo : EIATTR_MIN_STACK_SIZE
	.align		4
.L_17:
        /*0018*/ 	.byte	0x04, 0x12
        /*001a*/ 	.short	(.L_19 - .L_18)
	.align		4
.L_18:
        /*001c*/ 	.word	index@(_ZN7cutlass13device_kernelINS_4gemm6kernel13GemmUniversalIN4cute5tupleIJiiiiEEENS1_10collective13CollectiveMmaINS1_34MainloopSm90TmaGmmaWarpSpecializedILi5ENS5_IJNS4_1CILi1EEESB_SB_EEENS1_32KernelTmaWarpSpecializedPingpongEEENS5_IJNSA_ILi64EEENSA_ILi128EEESG_EEENS_10tfloat32_tENS5_IJlSB_lEEESI_SJ_NS4_8TiledMMAINS4_8MMA_AtomIJNS4_4SM904GMMA30MMA_64x128x8_F32TF32TF32_SS_TNILNSN_7ScaleInE1ELSP_1EEEEEENS4_6LayoutISC_NS5_IJNSA_ILi0EEEST_ST_EEEEENS5_IJNS4_10UnderscoreESW_SW_EEEEENS4_13SM90_TMA_LOADENS4_14ComposedLayoutINS4_7SwizzleILi3ELi4ELi3EEENS4_18smem_ptr_flag_bitsILi32EEENSS_INS5_IJNSA_ILi8EEENSA_ILi32EEEEEENS5_IJS16_SB_EEEEEEEvNS4_8identityESZ_S1A_vS1B_EENS_8epilogue10collective6detail29Sm90TmaWarpSpecializedAdapterINS1E_15DefaultEpilogueISI_SJ_SJ_NS1D_6thread17LinearCombinationISI_Li1EffLNS1I_9ScaleType4KindE0ELNS_15FloatRoundStyleE2ESI_EENS1_15EpilogueDefaultEEEEEvvEEEEvNT_6ParamsE)
        /*0020*/ 	.word	0x00000008
.L_19:


//--------------------- .nv.compat                --------------------------
	.section	.nv.compat,"",@"SHT_CUDA_COMPAT_INFO"
	.align	4
        /*0000*/ 	.byte	0x02, 0x09, 0x01, 0x00, 0x02, 0x02, 0x04, 0x00, 0x02, 0x05, 0x05, 0x00, 0x03, 0x07, 0x01, 0x01
        /*0010*/ 	.byte	0x02, 0x03, 0x01, 0x00, 0x02, 0x06, 0x01, 0x00, 0x04, 0x0b, 0x08, 0x00, 0x00, 0x00, 0x00, 0x00
        /*0020*/ 	.byte	0x00, 0x00, 0x00, 0x00


//--------------------- .nv.info._ZN7cutlass13device_kernelINS_4gemm6kernel13GemmUniversalIN4cute5tupleIJiiiiEEENS1_10collective13CollectiveMmaINS1_34MainloopSm90TmaGmmaWarpSpecializedILi5ENS5_IJNS4_1CILi1EEESB_SB_EEENS1_32KernelTmaWarpSpecializedPingpongEEENS5_IJNSA_ILi64EEENSA_ILi128EEESG_EEENS_10tfloat32_tENS5_IJlSB_lEEESI_SJ_NS4_8TiledMMAINS4_8MMA_AtomIJNS4_4SM904GMMA30MMA_64x128x8_F32TF32TF32_SS_TNILNSN_7ScaleInE1ELSP_1EEEEEENS4_6LayoutISC_NS5_IJNSA_ILi0EEEST_ST_EEEEENS5_IJNS4_10UnderscoreESW_SW_EEEEENS4_13SM90_TMA_LOADENS4_14ComposedLayoutINS4_7SwizzleILi3ELi4ELi3EEENS4_18smem_ptr_flag_bitsILi32EEENSS_INS5_IJNSA_ILi8EEENSA_ILi32EEEEEENS5_IJS16_SB_EEEEEEEvNS4_8identityESZ_S1A_vS1B_EENS_8epilogue10collective6detail29Sm90TmaWarpSpecializedAdapterINS1E_15DefaultEpilogueISI_SJ_SJ_NS1D_6thread17LinearCombinationISI_Li1EffLNS1I_9ScaleType4KindE0ELNS_15FloatRoundStyleE2ESI_EENS1_15EpilogueDefaultEEEEEvvEEEEvNT_6ParamsE --------------------------
	.section	.nv.info._ZN7cutlass13device_kernelINS_4gemm6kernel13GemmUniversalIN4cute5tupleIJiiiiEEENS1_10collective13CollectiveMmaINS1_34MainloopSm90TmaGmmaWarpSpecializedILi5ENS5_IJNS4_1CILi1EEESB_SB_EEENS1_32KernelTmaWarpSpecializedPingpongEEENS5_IJNSA_ILi64EEENSA_ILi128EEESG_EEENS_10tfloat32_tENS5_IJlSB_lEEESI_SJ_NS4_8TiledMMAINS4_8MMA_AtomIJNS4_4SM904GMMA30MMA_64x128x8_F32TF32TF32_SS_TNILNSN_7ScaleInE1ELSP_1EEEEEENS4_6LayoutISC_NS5_IJNSA_ILi0EEEST_ST_EEEEENS5_IJNS4_10UnderscoreESW_SW_EEEEENS4_13SM90_TMA_LOADENS4_14ComposedLayoutINS4_7SwizzleILi3ELi4ELi3EEENS4_18smem_ptr_flag_bitsILi32EEENSS_INS5_IJNSA_ILi8EEENSA_ILi32EEEEEENS5_IJS16_SB_EEEEEEEvNS4_8identityESZ_S1A_vS1B_EENS_8epilogue10collective6detail29Sm90TmaWarpSpecializedAdapterINS1E_15DefaultEpilogueISI_SJ_SJ_NS1D_6thread17LinearCombinationISI_Li1EffLNS1I_9ScaleType4KindE0ELNS_15FloatRoundStyleE2ESI_EENS1_15EpilogueDefaultEEEEEvvEEEEvNT_6ParamsE,"",@"SHT_CUDA_INFO"
	.sectionflags	@""
	.align	4


	//----- nvinfo : EIATTR_CUDA_API_VERSION
	.align		4
        /*0000*/ 	.byte	0x04, 0x37
        /*0002*/ 	.short	(.L_21 - .L_20)
.L_20:
        /*0004*/ 	.word	0x00000082


	//----- nvinfo : EIATTR_KPARAM_INFO
	.align		4
.L_21:
        /*0008*/ 	.byte	0x04, 0x17
        /*000a*/ 	.short	(.L_23 - .L_22)
.L_22:
        /*000c*/ 	.word	0x00000000
        /*0010*/ 	.short	0x0000
        /*0012*/ 	.short	0x0070
        /*0014*/ 	.byte	0x00, 0xf0, 0x01, 0x10


	//----- nvinfo : EIATTR_SPARSE_MMA_MASK
	.align		4
.L_23:
        /*0018*/ 	.byte	0x03, 0x50
        /*001a*/ 	.short	0x0000


	//----- nvinfo : EIATTR_MAXREG_COUNT
	.align		4
        /*001c*/ 	.byte	0x03, 0x1b
        /*001e*/ 	.short	0x00a8


	//----- nvinfo : EIATTR_NUM_BARRIERS
	.align		4
        /*0020*/ 	.byte	0x02, 0x4c
        /*0022*/ 	.byte	0x01
	.zero		1


	//----- nvinfo : EIATTR_EXTERNS
	.align		4
        /*0024*/ 	.byte	0x04, 0x0f
        /*0026*/ 	.short	(.L_25 - .L_24)


	//   ....[0]....
	.align		4
.L_24:
        /*0028*/ 	.word	index@(__assertfail)


	//----- nvinfo : EIATTR_ANNOTATIONS
	.align		4
.L_25:
        /*002c*/ 	.byte	0x04, 0x55
        /*002e*/ 	.short	(.L_27 - .L_26)


	//   ....[0]....
.L_26:
        /*0030*/ 	.word	0x00000001
        /*0034*/ 	.byte	0xf0, 0x0a, 0x00, 0x00, 0x01, 0x00, 0x00, 0x00, 0x10, 0x12, 0x00, 0x00, 0x01, 0x00, 0x00, 0x00
        /*0044*/ 	.byte	0x50, 0x6b, 0x00, 0x00, 0x01, 0x00, 0x00, 0x00, 0x40, 0x79, 0x00, 0x00


	//----- nvinfo : EIATTR_MERCURY_ISA_VERSION
	.align		4
.L_27:
        /*0050*/ 	.byte	0x03, 0x5f
        /*0052*/ 	.short	0x0101


	//----- nvinfo : EIATTR_INT_WARP_WIDE_INSTR_OFFSETS
	.align		4
        /*0054*/ 	.byte	0x04, 0x31
        /*0056*/ 	.short	(.L_29 - .L_28)


	//   ....[0]....
.L_28:
        /*0058*/ 	.word	0x00000410


	//   ....[1]....
        /*005c*/ 	.word	0x00000430


	//   ....[2]....
        /*0060*/ 	.word	0x000004b0


	//   ....[3]....
        /*0064*/ 	.word	0x000004c0


	//   ....[4]....
        /*0068*/ 	.word	0x000004d0


	//   ....[5]....
        /*006c*/ 	.word	0x000004f0


	//   ....[6]....
        /*0070*/ 	.word	0x00000580


	//   ....[7]....
        /*0074*/ 	.word	0x000005a0


	//----- nvinfo : EIATTR_COOP_GROUP_MASK_REGIDS
	.align		4
.L_29:
        /*0078*/ 	.byte	0x04, 0x29
        /*007a*/ 	.short	(.L_31 - .L_30)


	//   ....[0]....
.L_30:
        /*007c*/ 	.word	0xffffffff


	//   ....[1]....
        /*0080*/ 	.word	0xffffffff


	//   ....[2]....
        /*0084*/ 	.word	0xffffffff


	//   ....[3]....
        /*0088*/ 	.word	0xffffffff


	//   ....[4]....
        /*008c*/ 	.word	0xffffffff


	//   ....[5]....
        /*0090*/ 	.word	0xffffffff


	//----- nvinfo : EIATTR_COOP_GROUP_INSTR_OFFSETS
	.align		4
.L_31:
        /*0094*/ 	.byte	0x04, 0x28
        /*0096*/ 	.short	(.L_33 - .L_32)


	//   ....[0]....
.L_32:
        /*0098*/ 	.word	0x00000070


	//   ....[1]....
        /*009c*/ 	.word	0x00000080


	//   ....[2]....
        /*00a0*/ 	.word	0x00000140


	//   ....[3]....
        /*00a4*/ 	.word	0x000002f0


	//   ....[4]....
        /*00a8*/ 	.word	0x00000330


	//   ....[5]....
        /*00ac*/ 	.word	0x00000370


	//----- nvinfo : EIATTR_REG_RECONFIG
	.align		4
.L_33:
        /*00b0*/ 	.byte	0x01, 0x54
	.zero		2


	//----- nvinfo : EIATTR_SYSCALL_OFFSETS
	.align		4
        /*00b4*/ 	.byte	0x04, 0x46
        /*00b6*/ 	.short	(.L_35 - .L_34)


	//   ....[0]....
.L_34:
        /*00b8*/ 	.word	0x00001690


	//----- nvinfo : EIATTR_MBARRIER_INSTR_OFFSETS
	.align		4
.L_35:
        /*00bc*/ 	.byte	0x04, 0x39
        /*00be*/ 	.short	(.L_37 - .L_36)


	//   ....[0]....
.L_36:
        /*00c0*/ 	.word	0x00000240
        /*00c4*/ 	.word	0x000000ff
        /*00c8*/ 	.word	0x00000000
        /*00cc*/ 	.short	0x0100
        /*00ce*/ 	.byte	0x08
	.zero		1


	//   ....[1]....
        /*00d0*/ 	.word	0x00000250
        /*00d4*/ 	.word	0x000000ff
        /*00d8*/ 	.word	0x00000028
        /*00dc*/ 	.short	0x0100
        /*00de*/ 	.byte	0x08
	.zero		1


	//   ....[2]....
        /*00e0*/ 	.word	0x00000260
        /*00e4*/ 	.word	0x000000ff
        /*00e8*/ 	.word	0x00000008
        /*00ec*/ 	.short	0x0100
        /*00ee*/ 	.byte	0x08
	.zero		1


	//   ....[3]....
        /*00f0*/ 	.word	0x00000270
        /*00f4*/ 	.word	0x000000ff
        /*00f8*/ 	.word	0x00000030
        /*00fc*/ 	.short	0x0100
        /*00fe*/ 	.byte	0x08
	.zero		1


	//   ....[4]....
        /*0100*/ 	.word	0x00000280
        /*0104*/ 	.word	0x000000ff
        /*0108*/ 	.word	0x00000010
        /*010c*/ 	.short	0x0100
        /*010e*/ 	.byte	0x08
	.zero		1


	//   ....[5]....
        /*0110*/ 	.word	0x00000290
        /*0114*/ 	.word	0x000000ff
        /*0118*/ 	.word	0x00000038
        /*011c*/ 	.short	0x0100
        /*011e*/ 	.byte	0x08
	.zero		1


	//   ....[6]....
        /*0120*/ 	.word	0x000002a0
        /*0124*/ 	.word	0x000000ff
        /*0128*/ 	.word	0x00000018
        /*012c*/ 	.short	0x0100
        /*012e*/ 	.byte	0x08
	.zero		1


	//   ....[7]....
        /*0130*/ 	.word	0x000002b0
        /*0134*/ 	.word	0x000000ff
        /*0138*/ 	.word	0x00000040
        /*013c*/ 	.short	0x0100
        /*013e*/ 	.byte	0x08
	.zero		1


	//   ....[8]....
        /*0140*/ 	.word	0x000002c0
        /*0144*/ 	.word	0x000000ff
        /*0148*/ 	.word	0x00000020
        /*014c*/ 	.short	0x0100
        /*014e*/ 	.byte	0x08
	.zero		1


	//   ....[9]....
        /*0150*/ 	.word	0x000002d0
        /*0154*/ 	.word	0x000000ff
        /*0158*/ 	.word	0x00000048
        /*015c*/ 	.short	0x0100
        /*015e*/ 	.byte	0x08
	.zero		1


	//   ....[10]....
        /*0160*/ 	.word	0x000005e0
        /*0164*/ 	.word	0x000000ff
        /*0168*/ 	.word	0x00000080
        /*016c*/ 	.short	0x0100
        /*016e*/ 	.byte	0x08
	.zero		1


	//   ....[11]....
        /*0170*/ 	.word	0x00000650
        /*0174*/ 	.word	0x000000ff
        /*0178*/ 	.word	0x00000088
        /*017c*/ 	.short	0x0100
        /*017e*/ 	.byte	0x08
	.zero		1


	//   ....[12]....
        /*0180*/ 	.word	0x00000670
        /*0184*/ 	.word	0x000000ff
        /*0188*/ 	.word	0x00000060
        /*018c*/ 	.short	0x0100
        /*018e*/ 	.byte	0x09
	.zero		1


	//   ....[13]....
        /*0190*/ 	.word	0x00000680
        /*0194*/ 	.word	0x000000ff
        /*0198*/ 	.word	0x00000068
        /*019c*/ 	.short	0x0100
        /*019e*/ 	.byte	0x09
	.zero		1


	//   ....[14]....
        /*01a0*/ 	.word	0x00000690
        /*01a4*/ 	.word	0x000000ff
        /*01a8*/ 	.word	0x00000070
        /*01ac*/ 	.short	0x0100
        /*01ae*/ 	.byte	0x09
	.zero		1


	//   ....[15]....
        /*01b0*/ 	.word	0x000006a0
        /*01b4*/ 	.word	0x000000ff
        /*01b8*/ 	.word	0x00000078
        /*01bc*/ 	.short	0x0100
        /*01be*/ 	.byte	0x09
	.zero		1


	//   ....[16]....
        /*01c0*/ 	.word	0x00001550
        /*01c4*/ 	.word	0x000000ff
        /*01c8*/ 	.word	0xfffffff8
        /*01cc*/ 	.short	0x010a
        /*01ce*/ 	.byte	0x2b
	.zero		1


	//   ....[17]....
        /*01d0*/ 	.word	0x00001710
        /*01d4*/ 	.word	0x00000003
        /*01d8*/ 	.word	0x00000000
        /*01dc*/ 	.short	0x010a
        /*01de*/ 	.byte	0x3f
	.zero		1


	//   ....[18]....
        /*01e0*/ 	.word	0x00001770
        /*01e4*/ 	.word	0x00000003
        /*01e8*/ 	.word	0x00000000
        /*01ec*/ 	.short	0x010a
        /*01ee*/ 	.byte	0x3f
	.zero		1


	//   ....[19]....
        /*01f0*/ 	.word	0x00002010
        /*01f4*/ 	.word	0x000000ff
        /*01f8*/ 	.word	0x00000000
        /*01fc*/ 	.short	0x010a
        /*01fe*/ 	.byte	0x08
	.zero		1


	//   ....[20]....
        /*0200*/ 	.word	0x00002050
        /*0204*/ 	.word	0x000000ff
        /*0208*/ 	.word	0x00000000
        /*020c*/ 	.short	0x010a
        /*020e*/ 	.byte	0x08
	.zero		1


	//   ....[21]....
        /*0210*/ 	.word	0x000027f0
        /*0214*/ 	.word	0x000000ff
        /*0218*/ 	.word	0x00000000
        /*021c*/ 	.short	0x0101
        /*021e*/ 	.byte	0x08
	.zero		1


	//   ....[22]....
        /*0220*/ 	.word	0x000028f0
        /*0224*/ 	.word	0x00000003
        /*0228*/ 	.word	0x00000000
        /*022c*/ 	.short	0x0101
        /*022e*/ 	.byte	0x29
	.zero		1


	//   ....[23]....
        /*0230*/ 	.word	0x000029c0
        /*0234*/ 	.word	0x000000ff
        /*0238*/ 	.word	0x00000000
        /*023c*/ 	.short	0x0101
        /*023e*/ 	.byte	0x06
	.zero		1


	//   ....[24]....
        /*0240*/ 	.word	0x00002a30
        /*0244*/ 	.word	0x000000ff
        /*0248*/ 	.word	0x00000008
        /*024c*/ 	.short	0x010a
        /*024e*/ 	.byte	0x2b
	.zero		1


	//   ....[25]....
        /*0250*/ 	.word	0x00006b90
        /*0254*/ 	.word	0x00000000
        /*0258*/ 	.word	0x00000000
        /*025c*/ 	.short	0x0101
        /*025e*/ 	.byte	0x29
	.zero		1


	//   ....[26]....
        /*0260*/ 	.word	0x00007480
        /*0264*/ 	.word	0x0000000b
        /*0268*/ 	.word	0x00000028
        /*026c*/ 	.short	0x010a
        /*026e*/ 	.byte	0x3f
	.zero		1


	//   ....[27]....
        /*0270*/ 	.word	0x00007a70
        /*0274*/ 	.word	0x00000006
        /*0278*/ 	.word	0x00000088
        /*027c*/ 	.short	0x0101
        /*027e*/ 	.byte	0x3f
	.zero		1


	//   ....[28]....
        /*0280*/ 	.word	0x00008190
        /*0284*/ 	.word	0x00000007
        /*0288*/ 	.word	0x00000000
        /*028c*/ 	.short	0x010a
        /*028e*/ 	.byte	0x3f
	.zero		1


	//   ....[29]....
        /*0290*/ 	.word	0x00008210
        /*0294*/ 	.word	0x00000006
        /*0298*/ 	.word	0x00000000
        /*029c*/ 	.short	0x010a
        /*029e*/ 	.byte	0x3f
	.zero		1


	//   ....[30]....
        /*02a0*/ 	.word	0x000082a0
        /*02a4*/ 	.word	0x00000007
        /*02a8*/ 	.word	0x00000000
        /*02ac*/ 	.short	0x010a
        /*02ae*/ 	.byte	0x3f
	.zero		1


	//   ....[31]....
        /*02b0*/ 	.word	0x00008330
        /*02b4*/ 	.word	0x00000006
        /*02b8*/ 	.word	0x00000000
        /*02bc*/ 	.short	0x010a
        /*02be*/ 	.byte	0x3f
	.zero		1


	//   ....[32]....
        /*02c0*/ 	.word	0x000083c0
        /*02c4*/ 	.word	0x00000005
        /*02c8*/ 	.word	0x00000000
        /*02cc*/ 	.short	0x010a
        /*02ce*/ 	.byte	0x3f
	.zero		1


	//   ....[33]....
        /*02d0*/ 	.word	0x00008430
        /*02d4*/ 	.word	0x00000003
        /*02d8*/ 	.word	0xfffffff8
        /*02dc*/ 	.short	0x010a
        /*02de*/ 	.byte	0x3f
	.zero		1


	//   ....[34]....
        /*02e0*/ 	.word	0x00008480
        /*02e4*/ 	.word	0x00000003
        /*02e8*/ 	.word	0x00000000
        /*02ec*/ 	.short	0x010a
        /*02ee*/ 	.byte	0x3f
	.zero		1


	//   ....[35]....
        /*02f0*/ 	.word	0x000084e0
        /*02f4*/ 	.word	0x00000004
        /*02f8*/ 	.word	0x00000000
        /*02fc*/ 	.short	0x010a
        /*02fe*/ 	.byte	0x3f
	.zero		1


	//   ....[36]....
        /*0300*/ 	.word	0x00008540
        /*0304*/ 	.word	0x00000003
        /*0308*/ 	.word	0x00000008
        /*030c*/ 	.short	0x010a
        /*030e*/ 	.byte	0x3f
	.zero		1


	//   ....[37]....
        /*0310*/ 	.word	0x00008610
        /*0314*/ 	.word	0x0000000b
        /*0318*/ 	.word	0x00000028
        /*031c*/ 	.short	0x010a
        /*031e*/ 	.byte	0x3f
	.zero		1


	//   ....[38]....
        /*0320*/ 	.word	0x000086e0
        /*0324*/ 	.word	0x00000007
        /*0328*/ 	.word	0x00000000
        /*032c*/ 	.short	0x010a
        /*032e*/ 	.byte	0x3f
	.zero		1


	//   ....[39]....
        /*0330*/ 	.word	0x00008730
        /*0334*/ 	.word	0x00000006
        /*0338*/ 	.word	0x00000000
        /*033c*/ 	.short	0x010a
        /*033e*/ 	.byte	0x3f
	.zero		1


	//   ....[40]....
        /*0340*/ 	.word	0x00008780
        /*0344*/ 	.word	0x00000007
        /*0348*/ 	.word	0x00000000
        /*034c*/ 	.short	0x010a
        /*034e*/ 	.byte	0x3f
	.zero		1


	//   ....[41]....
        /*0350*/ 	.word	0x000087d0
        /*0354*/ 	.word	0x00000006
        /*0358*/ 	.word	0x00000000
        /*035c*/ 	.short	0x010a
        /*035e*/ 	.byte	0x3f
	.zero		1


	//----- nvinfo : EIATTR_NUM_MBARRIERS
	.align		4
.L_37:
        /*0360*/ 	.byte	0x03, 0x38
        /*0362*/ 	.short	0x0010


	//----- nvinfo : EIATTR_EXIT_INSTR_OFFSETS
	.align		4
        /*0364*/ 	.byte	0x04, 0x1c
        /*0366*/ 	.short	(.L_39 - .L_38)


	//   ....[0]....
.L_38:
        /*0368*/ 	.word	0x000011a0


	//   ....[1]....
        /*036c*/ 	.word	0x00001200


	//   ....[2]....
        /*0370*/ 	.word	0x000071b0


	//   ....[3]....
        /*0374*/ 	.word	0x000071e0


	//   ....[4]....
        /*0378*/ 	.word	0x00008410


	//----- nvinfo : EIATTR_MAX_THREADS
	.align		4
.L_39:
        /*037c*/ 	.byte	0x04, 0x05
        /*037e*/ 	.short	(.L_41 - .L_40)
.L_40:
        /*0380*/ 	.word	0x00000180
        /*0384*/ 	.word	0x00000001
        /*0388*/ 	.word	0x00000001


	//----- nvinfo : EIATTR_CRS_STACK_SIZE
	.align		4
.L_41:
        /*038c*/ 	.byte	0x04, 0x1e
        /*038e*/ 	.short	(.L_43 - .L_42)
.L_42:
        /*0390*/ 	.word	0x00000000


	//----- nvinfo : EIATTR_CBANK_PARAM_SIZE
	.align		4
.L_43:
        /*0394*/ 	.byte	0x03, 0x19
        /*0396*/ 	.short	0x0470


	//----- nvinfo : EIATTR_PARAM_CBANK
	.align		4
        /*0398*/ 	.byte	0x04, 0x0a
        /*039a*/ 	.short	(.L_45 - .L_44)
	.align		4
.L_44:
        /*039c*/ 	.word	index@(.nv.constant0._ZN7cutlass13device_kernelINS_4gemm6kernel13GemmUniversalIN4cute5tupleIJiiiiEEENS1_10collective13CollectiveMmaINS1_34MainloopSm90TmaGmmaWarpSpecializedILi5ENS5_IJNS4_1CILi1EEESB_SB_EEENS1_32KernelTmaWarpSpecializedPingpongEEENS5_IJNSA_ILi64EEENSA_ILi128EEESG_EEENS_10tfloat32_tENS5_IJlSB_lEEESI_SJ_NS4_8TiledMMAINS4_8MMA_AtomIJNS4_4SM904GMMA30MMA_64x128x8_F32TF32TF32_SS_TNILNSN_7ScaleInE1ELSP_1EEEEEENS4_6LayoutISC_NS5_IJNSA_ILi0EEEST_ST_EEEEENS5_IJNS4_10UnderscoreESW_SW_EEEEENS4_13SM90_TMA_LOADENS4_14ComposedLayoutINS4_7SwizzleILi3ELi4ELi3EEENS4_18smem_ptr_flag_bitsILi32EEENSS_INS5_IJNSA_ILi8EEENSA_ILi32EEEEEENS5_IJS16_SB_EEEEEEEvNS4_8identityESZ_S1A_vS1B_EENS_8epilogue10collective6detail29Sm90TmaWarpSpecializedAdapterINS1E_15DefaultEpilogueISI_SJ_SJ_NS1D_6thread17LinearCombinationISI_Li1EffLNS1I_9ScaleType4KindE0ELNS_15FloatRoundStyleE2ESI_EENS1_15EpilogueDefaultEEEEEvvEEEEvNT_6ParamsE)
        /*03a0*/ 	.short	0x0210
        /*03a2*/ 	.short	0x0470


	//----- nvinfo : EIATTR_SW_WAR
	.align		4
.L_45:
        /*03a4*/ 	.byte	0x04, 0x36
        /*03a6*/ 	.short	(.L_47 - .L_46)
.L_46:
        /*03a8*/ 	.word	0x00000008
.L_47:


//--------------------- .nv.callgraph             --------------------------
	.section	.nv.callgraph,"",@"SHT_CUDA_CALLGRAPH"
	.align	4
	.sectionentsize	8
	.align		4
        /*0000*/ 	.word	0x00000000
	.align		4
        /*0004*/ 	.word	0xffffffff
	.align		4
        /*0008*/ 	.word	index@(_ZN7cutlass13device_kernelINS_4gemm6kernel13GemmUniversalIN4cute5tupleIJiiiiEEENS1_10collective13CollectiveMmaINS1_34MainloopSm90TmaGmmaWarpSpecializedILi5ENS5_IJNS4_1CILi1EEESB_SB_EEENS1_32KernelTmaWarpSpecializedPingpongEEENS5_IJNSA_ILi64EEENSA_ILi128EEESG_EEENS_10tfloat32_tENS5_IJlSB_lEEESI_SJ_NS4_8TiledMMAINS4_8MMA_AtomIJNS4_4SM904GMMA30MMA_64x128x8_F32TF32TF32_SS_TNILNSN_7ScaleInE1ELSP_1EEEEEENS4_6LayoutISC_NS5_IJNSA_ILi0EEEST_ST_EEEEENS5_IJNS4_10UnderscoreESW_SW_EEEEENS4_13SM90_TMA_LOADENS4_14ComposedLayoutINS4_7SwizzleILi3ELi4ELi3EEENS4_18smem_ptr_flag_bitsILi32EEENSS_INS5_IJNSA_ILi8EEENSA_ILi32EEEEEENS5_IJS16_SB_EEEEEEEvNS4_8identityESZ_S1A_vS1B_EENS_8epilogue10collective6detail29Sm90TmaWarpSpecializedAdapterINS1E_15DefaultEpilogueISI_SJ_SJ_NS1D_6thread17LinearCombinationISI_Li1EffLNS1I_9ScaleType4KindE0ELNS_15FloatRoundStyleE2ESI_EENS1_15EpilogueDefaultEEEEEvvEEEEvNT_6ParamsE)
	.align		4
        /*000c*/ 	.word	index@(__assertfail)
	.align		4
        /*0010*/ 	.word	0x00000000
	.align		4
        /*0014*/ 	.word	0xfffffffe
	.align		4
        /*0018*/ 	.word	0x00000000
	.align		4
        /*001c*/ 	.word	0xfffffffd
	.align		4
        /*0020*/ 	.word	0x00000000
	.align		4
        /*0024*/ 	.word	0xfffffffc


//--------------------- .nv.constant4             --------------------------
	.section	.nv.constant4,"a",@progbits
	.align	8
	.align		8
.nv.constant4:
        /*0000*/ 	.dword	__assertfail
	.align		8
        /*0008*/ 	.dword	__unnamed_1
	.align		8
        /*0010*/ 	.dword	_ZN40_INTERNAL_c8b34778_4_k_cu_e1990d22_239354cuda3std3__45__cpo5beginE
	.align		8
        /*0018*/ 	.dword	_ZN40_INTERNAL_c8b34778_4_k_cu_e1990d22_239354cuda3std3__45__cpo3endE
	.align		8
        /*0020*/ 	.dword	_ZN40_INTERNAL_c8b34778_4_k_cu_e1990d22_239354cuda3std3__45__cpo6cbeginE
	.align		8
        /*0028*/ 	.dword	_ZN40_INTERNAL_c8b34778_4_k_cu_e1990d22_239354cuda3std3__45__cpo4cendE
	.align		8
        /*0030*/ 	.dword	_ZN40_INTERNAL_c8b34778_4_k_cu_e1990d22_239354cuda3std3__442_GLOBAL__N__c8b34778_4_k_cu_e1990d22_239356ignoreE
	.align		8
        /*0038*/ 	.dword	_ZN40_INTERNAL_c8b34778_4_k_cu_e1990d22_239354cuda3std3__419piecewise_constructE
	.align		8
        /*0040*/ 	.dword	_ZN40_INTERNAL_c8b34778_4_k_cu_e1990d22_239354cuda3std3__48in_placeE
	.align		8
        /*0048*/ 	.dword	_ZN40_INTERNAL_c8b34778_4_k_cu_e1990d22_239354cuda3std6ranges3__45__cpo4swapE
	.align		8
        /*0050*/ 	.dword	_ZN40_INTERNAL_c8b34778_4_k_cu_e1990d22_239354cuda3std6ranges3__45__cpo9iter_moveE
	.align		8
        /*0058*/ 	.dword	_ZN40_INTERNAL_c8b34778_4_k_cu_e1990d22_239354cute7productE
	.align		8
        /*0060*/ 	.dword	_ZN40_INTERNAL_c8b34778_4_k_cu_e1990d22_239354cute1_E
	.align		8
        /*0068*/ 	.dword	$str$22
	.align		8
        /*0070*/ 	.dword	$str$23


//--------------------- .text._ZN7cutlass13device_kernelINS_4gemm6kernel13GemmUniversalIN4cute5tupleIJiiiiEEENS1_10collective13CollectiveMmaINS1_34MainloopSm90TmaGmmaWarpSpecializedILi5ENS5_IJNS4_1CILi1EEESB_SB_EEENS1_32KernelTmaWarpSpecializedPingpongEEENS5_IJNSA_ILi64EEENSA_ILi128EEESG_EEENS_10tfloat32_tENS5_IJlSB_lEEESI_SJ_NS4_8TiledMMAINS4_8MMA_AtomIJNS4_4SM904GMMA30MMA_64x128x8_F32TF32TF32_SS_TNILNSN_7ScaleInE1ELSP_1EEEEEENS4_6LayoutISC_NS5_IJNSA_ILi0EEEST_ST_EEEEENS5_IJNS4_10UnderscoreESW_SW_EEEEENS4_13SM90_TMA_LOADENS4_14ComposedLayoutINS4_7SwizzleILi3ELi4ELi3EEENS4_18smem_ptr_flag_bitsILi32EEENSS_INS5_IJNSA_ILi8EEENSA_ILi32EEEEEENS5_IJS16_SB_EEEEEEEvNS4_8identityESZ_S1A_vS1B_EENS_8epilogue10collective6detail29Sm90TmaWarpSpecializedAdapterINS1E_15DefaultEpilogueISI_SJ_SJ_NS1D_6thread17LinearCombinationISI_Li1EffLNS1I_9ScaleType4KindE0ELNS_15FloatRoundStyleE2ESI_EENS1_15EpilogueDefaultEEEEEvvEEEEvNT_6ParamsE --------------------------
	.section	.text._ZN7cutlass13device_kernelINS_4gemm6kernel13GemmUniversalIN4cute5tupleIJiiiiEEENS1_10collective13CollectiveMmaINS1_34MainloopSm90TmaGmmaWarpSpecializedILi5ENS5_IJNS4_1CILi1EEESB_SB_EEENS1_32KernelTmaWarpSpecializedPingpongEEENS5_IJNSA_ILi64EEENSA_ILi128EEESG_EEENS_10tfloat32_tENS5_IJlSB_lEEESI_SJ_NS4_8TiledMMAINS4_8MMA_AtomIJNS4_4SM904GMMA30MMA_64x128x8_F32TF32TF32_SS_TNILNSN_7ScaleInE1ELSP_1EEEEEENS4_6LayoutISC_NS5_IJNSA_ILi0EEEST_ST_EEEEENS5_IJNS4_10UnderscoreESW_SW_EEEEENS4_13SM90_TMA_LOADENS4_14ComposedLayoutINS4_7SwizzleILi3ELi4ELi3EEENS4_18smem_ptr_flag_bitsILi32EEENSS_INS5_IJNSA_ILi8EEENSA_ILi32EEEEEENS5_IJS16_SB_EEEEEEEvNS4_8identityESZ_S1A_vS1B_EENS_8epilogue10collective6detail29Sm90TmaWarpSpecializedAdapterINS1E_15DefaultEpilogueISI_SJ_SJ_NS1D_6thread17LinearCombinationISI_Li1EffLNS1I_9ScaleType4KindE0ELNS_15FloatRoundStyleE2ESI_EENS1_15EpilogueDefaultEEEEEvvEEEEvNT_6ParamsE,"ax",@progbits
	.align	128
.text._ZN7cutlass13device_kernelINS_4gemm6kernel13GemmUniversalIN4cute5tupleIJiiiiEEENS1_10collective13CollectiveMmaINS1_34MainloopSm90TmaGmmaWarpSpecializedILi5ENS5_IJNS4_1CILi1EEESB_SB_EEENS1_32KernelTmaWarpSpecializedPingpongEEENS5_IJNSA_ILi64EEENSA_ILi128EEESG_EEENS_10tfloat32_tENS5_IJlSB_lEEESI_SJ_NS4_8TiledMMAINS4_8MMA_AtomIJNS4_4SM904GMMA30MMA_64x128x8_F32TF32TF32_SS_TNILNSN_7ScaleInE1ELSP_1EEEEEENS4_6LayoutISC_NS5_IJNSA_ILi0EEEST_ST_EEEEENS5_IJNS4_10UnderscoreESW_SW_EEEEENS4_13SM90_TMA_LOADENS4_14ComposedLayoutINS4_7SwizzleILi3ELi4ELi3EEENS4_18smem_ptr_flag_bitsILi32EEENSS_INS5_IJNSA_ILi8EEENSA_ILi32EEEEEENS5_IJS16_SB_EEEEEEEvNS4_8identityESZ_S1A_vS1B_EENS_8epilogue10collective6detail29Sm90TmaWarpSpecializedAdapterINS1E_15DefaultEpilogueISI_SJ_SJ_NS1D_6thread17LinearCombinationISI_Li1EffLNS1I_9ScaleType4KindE0ELNS_15FloatRoundStyleE2ESI_EENS1_15EpilogueDefaultEEEEEvvEEEEvNT_6ParamsE:
        .type           _ZN7cutlass13device_kernelINS_4gemm6kernel13GemmUniversalIN4cute5tupleIJiiiiEEENS1_10collective13CollectiveMmaINS1_34MainloopSm90TmaGmmaWarpSpecializedILi5ENS5_IJNS4_1CILi1EEESB_SB_EEENS1_32KernelTmaWarpSpecializedPingpongEEENS5_IJNSA_ILi64EEENSA_ILi128EEESG_EEENS_10tfloat32_tENS5_IJlSB_lEEESI_SJ_NS4_8TiledMMAINS4_8MMA_AtomIJNS4_4SM904GMMA30MMA_64x128x8_F32TF32TF32_SS_TNILNSN_7ScaleInE1ELSP_1EEEEEENS4_6LayoutISC_NS5_IJNSA_ILi0EEEST_ST_EEEEENS5_IJNS4_10UnderscoreESW_SW_EEEEENS4_13SM90_TMA_LOADENS4_14ComposedLayoutINS4_7SwizzleILi3ELi4ELi3EEENS4_18smem_ptr_flag_bitsILi32EEENSS_INS5_IJNSA_ILi8EEENSA_ILi32EEEEEENS5_IJS16_SB_EEEEEEEvNS4_8identityESZ_S1A_vS1B_EENS_8epilogue10collective6detail29Sm90TmaWarpSpecializedAdapterINS1E_15DefaultEpilogueISI_SJ_SJ_NS1D_6thread17LinearCombinationISI_Li1EffLNS1I_9ScaleType4KindE0ELNS_15FloatRoundStyleE2ESI_EENS1_15EpilogueDefaultEEEEEvvEEEEvNT_6ParamsE,@function
        .size           _ZN7cutlass13device_kernelINS_4gemm6kernel13GemmUniversalIN4cute5tupleIJiiiiEEENS1_10collective13CollectiveMmaINS1_34MainloopSm90TmaGmmaWarpSpecializedILi5ENS5_IJNS4_1CILi1EEESB_SB_EEENS1_32KernelTmaWarpSpecializedPingpongEEENS5_IJNSA_ILi64EEENSA_ILi128EEESG_EEENS_10tfloat32_tENS5_IJlSB_lEEESI_SJ_NS4_8TiledMMAINS4_8MMA_AtomIJNS4_4SM904GMMA30MMA_64x128x8_F32TF32TF32_SS_TNILNSN_7ScaleInE1ELSP_1EEEEEENS4_6LayoutISC_NS5_IJNSA_ILi0EEEST_ST_EEEEENS5_IJNS4_10UnderscoreESW_SW_EEEEENS4_13SM90_TMA_LOADENS4_14ComposedLayoutINS4_7SwizzleILi3ELi4ELi3EEENS4_18smem_ptr_flag_bitsILi32EEENSS_INS5_IJNSA_ILi8EEENSA_ILi32EEEEEENS5_IJS16_SB_EEEEEEEvNS4_8identityESZ_S1A_vS1B_EENS_8epilogue10collective6detail29Sm90TmaWarpSpecializedAdapterINS1E_15DefaultEpilogueISI_SJ_SJ_NS1D_6thread17LinearCombinationISI_Li1EffLNS1I_9ScaleType4KindE0ELNS_15FloatRoundStyleE2ESI_EENS1_15EpilogueDefaultEEEEEvvEEEEvNT_6ParamsE,(.L_x_199 - _ZN7cutlass13device_kernelINS_4gemm6kernel13GemmUniversalIN4cute5tupleIJiiiiEEENS1_10collective13CollectiveMmaINS1_34MainloopSm90TmaGmmaWarpSpecializedILi5ENS5_IJNS4_1CILi1EEESB_SB_EEENS1_32KernelTmaWarpSpecializedPingpongEEENS5_IJNSA_ILi64EEENSA_ILi128EEESG_EEENS_10tfloat32_tENS5_IJlSB_lEEESI_SJ_NS4_8TiledMMAINS4_8MMA_AtomIJNS4_4SM904GMMA30MMA_64x128x8_F32TF32TF32_SS_TNILNSN_7ScaleInE1ELSP_1EEEEEENS4_6LayoutISC_NS5_IJNSA_ILi0EEEST_ST_EEEEENS5_IJNS4_10UnderscoreESW_SW_EEEEENS4_13SM90_TMA_LOADENS4_14ComposedLayoutINS4_7SwizzleILi3ELi4ELi3EEENS4_18smem_ptr_flag_bitsILi32EEENSS_INS5_IJNSA_ILi8EEENSA_ILi32EEEEEENS5_IJS16_SB_EEEEEEEvNS4_8identityESZ_S1A_vS1B_EENS_8epilogue10collective6detail29Sm90TmaWarpSpecializedAdapterINS1E_15DefaultEpilogueISI_SJ_SJ_NS1D_6thread17LinearCombinationISI_Li1EffLNS1I_9ScaleType4KindE0ELNS_15FloatRoundStyleE2ESI_EENS1_15EpilogueDefaultEEEEEvvEEEEvNT_6ParamsE)
        .other          _ZN7cutlass13device_kernelINS_4gemm6kernel13GemmUniversalIN4cute5tupleIJiiiiEEENS1_10collective13CollectiveMmaINS1_34MainloopSm90TmaGmmaWarpSpecializedILi5ENS5_IJNS4_1CILi1EEESB_SB_EEENS1_32KernelTmaWarpSpecializedPingpongEEENS5_IJNSA_ILi64EEENSA_ILi128EEESG_EEENS_10tfloat32_tENS5_IJlSB_lEEESI_SJ_NS4_8TiledMMAINS4_8MMA_AtomIJNS4_4SM904GMMA30MMA_64x128x8_F32TF32TF32_SS_TNILNSN_7ScaleInE1ELSP_1EEEEEENS4_6LayoutISC_NS5_IJNSA_ILi0EEEST_ST_EEEEENS5_IJNS4_10UnderscoreESW_SW_EEEEENS4_13SM90_TMA_LOADENS4_14ComposedLayoutINS4_7SwizzleILi3ELi4ELi3EEENS4_18smem_ptr_flag_bitsILi32EEENSS_INS5_IJNSA_ILi8EEENSA_ILi32EEEEEENS5_IJS16_SB_EEEEEEEvNS4_8identityESZ_S1A_vS1B_EENS_8epilogue10collective6detail29Sm90TmaWarpSpecializedAdapterINS1E_15DefaultEpilogueISI_SJ_SJ_NS1D_6thread17LinearCombinationISI_Li1EffLNS1I_9ScaleType4KindE0ELNS_15FloatRoundStyleE2ESI_EENS1_15EpilogueDefaultEEEEEvvEEEEvNT_6ParamsE,@"STO_CUDA_ENTRY STV_DEFAULT"
_ZN7cutlass13device_kernelINS_4gemm6kernel13GemmUniversalIN4cute5tupleIJiiiiEEENS1_10collective13CollectiveMmaINS1_34MainloopSm90TmaGmmaWarpSpecializedILi5ENS5_IJNS4_1CILi1EEESB_SB_EEENS1_32KernelTmaWarpSpecializedPingpongEEENS5_IJNSA_ILi64EEENSA_ILi128EEESG_EEENS_10tfloat32_tENS5_IJlSB_lEEESI_SJ_NS4_8TiledMMAINS4_8MMA_AtomIJNS4_4SM904GMMA30MMA_64x128x8_F32TF32TF32_SS_TNILNSN_7ScaleInE1ELSP_1EEEEEENS4_6LayoutISC_NS5_IJNSA_ILi0EEEST_ST_EEEEENS5_IJNS4_10UnderscoreESW_SW_EEEEENS4_13SM90_TMA_LOADENS4_14ComposedLayoutINS4_7SwizzleILi3ELi4ELi3EEENS4_18smem_ptr_flag_bitsILi32EEENSS_INS5_IJNSA_ILi8EEENSA_ILi32EEEEEENS5_IJS16_SB_EEEEEEEvNS4_8identityESZ_S1A_vS1B_EENS_8epilogue10collective6detail29Sm90TmaWarpSpecializedAdapterINS1E_15DefaultEpilogueISI_SJ_SJ_NS1D_6thread17LinearCombinationISI_Li1EffLNS1I_9ScaleType4KindE0ELNS_15FloatRoundStyleE2ESI_EENS1_15EpilogueDefaultEEEEEvvEEEEvNT_6ParamsE:
[----:B------:R-:W0:Y:S02]  /*0000*/  LDC R1, c[0x0][0x28] ;  /* 0x00000a00ff017b82 */ /* 0x000e240000000800 */
[----:B0-----:R-:W-:Y:S01]  /*0010*/  VIADD R1, R1, 0xfffffff8 ;  /* 0xfffffff801017836 */ /* 0x001fe20000000000 */
[----:B------:R-:W0:Y:S01]  /*0020*/  S2R R4, SR_TID.X ;  /* 0x0000000000047919 */ /* 0x000e220000002100 */
[----:B------:R-:W-:Y:S01]  /*0030*/  ELECT P0, URZ, PT ;  /* 0x00000000003f782f */ /* 0x000fe20003800000 */
[----:B------:R-:W-:Y:S01]  /*0040*/  BSSY B0, `(.L_x_0) ;  /* 0x000000f000007945 */ /* 0x000fe20003800000 */
[--C-:B0-----:R-:W-:Y:S02]  /*0050*/  SHF.R.U32.HI R0, RZ, 0x5, R4.reuse ;  /* 0x00000005ff007819 */ /* 0x101fe40000011604 */
[----:B------:R-:W-:-:S03]  /*0060*/  SHF.R.U32.HI R5, RZ, 0x7, R4 ;  /* 0x00000007ff057819 */ /* 0x000fc60000011604 */
[----:B------:R-:W0:Y:S04]  /*0070*/  SHFL.IDX PT, R2, R0, RZ, 0x1f ;  /* 0x00001fff00027589 */ /* 0x000e2800000e0000 */
[----:B------:R1:W2:Y:S01]  /*0080*/  SHFL.IDX PT, R7, R5, RZ, 0x1f ;  /* 0x00001fff05077589 */ /* 0x0002a200000e0000 */
[----:B0-----:R-:W-:-:S13]  /*0090*/  ISETP.NE.OR P0, PT, R2, RZ, !P0 ;  /* 0x000000ff0200720c */ /* 0x001fda0004705670 */
[----:B-12---:R-:W-:Y:S05]  /*00a0*/  @P0 BRA `(.L_x_1) ;  /* 0x0000000000200947 */ /* 0x006fea0003800000 */
[----:B------:R-:W-:Y:S02]  /*00b0*/  ULDC.64 UR4, c[0x0][0x198] ;  /* 0x0000660000047ab9 */ /* 0x000fe40000000a00 */
[----:B------:R-:W-:Y:S02]  /*00c0*/  UIADD3 UR6, UP0, UR4, 0xf0, URZ ;  /* 0x000000f004067890 */ /* 0x000fe4000ff1e03f */
[----:B------:R-:W-:Y:S02]  /*00d0*/  UIADD3 UR4, UP1, UR4, 0x1f0, URZ ;  /* 0x000001f004047890 */ /* 0x000fe4000ff3e03f */
[----:B------:R-:W-:Y:S02]  /*00e0*/  UIADD3.X UR7, URZ, UR5, URZ, UP0, !UPT ;  /* 0x000000053f077290 */ /* 0x000fe400087fe43f */
[----:B------:R-:W-:-:S07]  /*00f0*/  UIADD3.X UR5, URZ, UR5, URZ, UP1, !UPT ;  /* 0x000000053f057290 */ /* 0x000fce0008ffe43f */
[----:B------:R0:W-:Y:S02]  /*0100*/  UTMACCTL.PF [UR6] ;  /* 0x00000000060079b9 */ /* 0x0001e40008040000 */
[----:B------:R0:W-:Y:S02]  /*0110*/  UTMACCTL.PF [UR4] ;  /* 0x00000000040079b9 */ /* 0x0001e40008040000 */
[----:B0-----:R-:W-:Y:S01]  /*0120*/  NOP ;  /* 0x0000000000007918 */ /* 0x001fe20000000000 */
.L_x_1:
[----:B------:R-:W-:Y:S05]  /*0130*/  BSYNC B0 ;  /* 0x0000000000007941 */ /* 0x000fea0003800000 */
.L_x_0:
[----:B------:R-:W0:Y:S02]  /*0140*/  SHFL.IDX PT, R3, R0, RZ, 0x1f ;  /* 0x00001fff00037589 */ /* 0x000e2400000e0000 */
[----:B0-----:R-:W-:-:S13]  /*0150*/  ISETP.NE.AND P0, PT, R3, RZ, PT ;  /* 0x000000ff0300720c */ /* 0x001fda0003f05270 */
[----:B------:R-:W-:Y:S05]  /*0160*/  @P0 BRA `(.L_x_2) ;  /* 0x0000000000600947 */ /* 0x000fea0003800000 */
[----:B------:R-:W0:Y:S01]  /*0170*/  S2UR UR8, SR_CgaCtaId ;  /* 0x00000000000879c3 */ /* 0x000e220000008800 */
[----:B------:R-:W-:Y:S01]  /*0180*/  UMOV UR4, 0x400 ;  /* 0x0000040000047882 */ /* 0x000fe20000000000 */
[----:B------:R-:W-:Y:S01]  /*0190*/  UMOV UR5, 0x1 ;  /* 0x0000000100057882 */ /* 0x000fe20000000000 */
[----:B------:R-:W-:Y:S01]  /*01a0*/  UMOV UR6, 0x80 ;  /* 0x0000008000067882 */ /* 0x000fe20000000000 */
[----:B------:R-:W-:Y:S01]  /*01b0*/  ELECT P0, URZ, PT ;  /* 0x00000000003f782f */ /* 0x000fe20003800000 */
[----:B------:R-:W-:-:S04]  /*01c0*/  UIADD3 UR6, -UR6, 0x100000, URZ ;  /* 0x0010000006067890 */ /* 0x000fc8000fffe13f */
[----:B------:R-:W-:Y:S02]  /*01d0*/  USHF.L.U32 UR7, UR6, 0xb, URZ ;  /* 0x0000000b06077899 */ /* 0x000fe4000800063f */
[----:B------:R-:W-:Y:S02]  /*01e0*/  USHF.L.U32 UR6, UR6, 0x1, URZ ;  /* 0x0000000106067899 */ /* 0x000fe4000800063f */
[----:B0-----:R-:W-:Y:S02]  /*01f0*/  ULEA UR8, UR8, UR4, 0x18 ;  /* 0x0000000408087291 */ /* 0x001fe4000f8ec03f */
[----:B------:R-:W-:-:S04]  /*0200*/  UIADD3 UR4, -UR5, 0x100000, URZ ;  /* 0x0010000005047890 */ /* 0x000fc8000fffe13f */
[----:B------:R-:W-:Y:S02]  /*0210*/  USHF.L.U32 UR5, UR4, 0xb, URZ ;  /* 0x0000000b04057899 */ /* 0x000fe4000800063f */
[----:B------:R-:W-:Y:S01]  /*0220*/  USHF.L.U32 UR4, UR4, 0x1, URZ ;  /* 0x0000000104047899 */ /* 0x000fe2000800063f */
[----:B------:R-:W0:Y:S11]  /*0230*/  FENCE.VIEW.ASYNC.S ;  /* 0x00000000000073c6 */ /* 0x000e360000000000 */
[----:B0-----:R0:W1:Y:S01]  /*0240*/  SYNCS.EXCH.64 URZ, [UR8], UR4 ;  /* 0x00000004083f75b2 */ /* 0x0010620008000100 */
[----:B------:R0:W2:Y:S01]  /*0250*/  SYNCS.EXCH.64 URZ, [UR8+0x28], UR6 ;  /* 0x00002806083f75b2 */ /* 0x0000a20008000100 */
[----:B------:R0:W3:Y:S01]  /*0260*/  SYNCS.EXCH.64 URZ, [UR8+0x8], UR4 ;  /* 0x00000804083f75b2 */ /* 0x0000e20008000100 */
[----:B------:R0:W4:Y:S01]  /*0270*/  SYNCS.EXCH.64 URZ, [UR8+0x30], UR6 ;  /* 0x00003006083f75b2 */ /* 0x0001220008000100 */
[----:B------:R0:W0:Y:S01]  /*0280*/  SYNCS.EXCH.64 URZ, [UR8+0x10], UR4 ;  /* 0x00001004083f75b2 */ /* 0x0000220008000100 */
[----:B------:R0:W0:Y:S01]  /*0290*/  SYNCS.EXCH.64 URZ, [UR8+0x38], UR6 ;  /* 0x00003806083f75b2 */ /* 0x0000220008000100 */
[----:B------:R0:W0:Y:S01]  /*02a0*/  SYNCS.EXCH.64 URZ, [UR8+0x18], UR4 ;  /* 0x00001804083f75b2 */ /* 0x0000220008000100 */
[----:B------:R0:W0:Y:S01]  /*02b0*/  SYNCS.EXCH.64 URZ, [UR8+0x40], UR6 ;  /* 0x00004006083f75b2 */ /* 0x0000220008000100 */
[----:B------:R0:W0:Y:S01]  /*02c0*/  SYNCS.EXCH.64 URZ, [UR8+0x20], UR4 ;  /* 0x00002004083f75b2 */ /* 0x0000220008000100 */
[----:B------:R0:W0:Y:S01]  /*02d0*/  SYNCS.EXCH.64 URZ, [UR8+0x48], UR6 ;  /* 0x00004806083f75b2 */ /* 0x0000220008000100 */
[----:B------:R-:W-:Y:S01]  /*02e0*/  NOP ;  /* 0x0000000000007918 */ /* 0x000fe20000000000 */
.L_x_2:
[----:B------:R-:W5:Y:S01]  /*02f0*/  SHFL.IDX PT, R6, R0, RZ, 0x1f ;  /* 0x00001fff00067589 */ /* 0x000f6200000e0000 */
[----:B------:R-:W-:Y:S01]  /*0300*/  ELECT P0, URZ, PT ;  /* 0x00000000003f782f */ /* 0x000fe20003800000 */
[----:B------:R-:W-:Y:S01]  /*0310*/  NOP ;  /* 0x0000000000007918 */ /* 0x000fe20000000000 */
[----:B------:R-:W-:Y:S01]  /*0320*/  ELECT P1, URZ, PT ;  /* 0x00000000003f782f */ /* 0x000fe20003820000 */
[----:B------:R-:W1:Y:S01]  /*0330*/  SHFL.IDX PT, R3, R0, RZ, 0x1f ;  /* 0x00001fff00037589 */ /* 0x000e6200000e0000 */
[----:B0-----:R-:W-:Y:S01]  /*0340*/  UMOV UR4, 0x20 ;  /* 0x0000002000047882 */ /* 0x001fe20000000000 */
[----:B------:R-:W-:Y:S01]  /*0350*/  UMOV UR11, 0x80 ;  /* 0x00000080000b7882 */ /* 0x000fe20000000000 */
[----:B------:R-:W-:Y:S01]  /*0360*/  NOP ;  /* 0x0000000000007918 */ /* 0x000fe20000000000 */
[----:B------:R-:W0:Y:S01]  /*0370*/  SHFL.IDX PT, R5, R5, RZ, 0x1f ;  /* 0x00001fff05057589 */ /* 0x000e2200000e0000 */
[C---:B------:R-:W-:Y:S01]  /*0380*/  VIADD R31, R7.reuse, 0xffffffff ;  /* 0xffffffff071f7836 */ /* 0x040fe20000000000 */
[----:B------:R-:W-:Y:S01]  /*0390*/  ULDC.64 UR46, c[0x0][0x208] ;  /* 0x00008200002e7ab9 */ /* 0x000fe20000000a00 */
[----:B------:R-:W-:-:S03]  /*03a0*/  ISETP.NE.AND P2, PT, R7, RZ, PT ;  /* 0x000000ff0700720c */ /* 0x000fc60003f45270 */
[----:B------:R-:W-:Y:S02]  /*03b0*/  ISETP.GE.U32.AND P3, PT, R31, 0x2, PT ;  /* 0x000000021f00780c */ /* 0x000fe40003f66070 */
[----:B-----5:R-:W-:Y:S02]  /*03c0*/  ISETP.NE.OR P0, PT, R6, RZ, !P0 ;  /* 0x000000ff0600720c */ /* 0x020fe40004705670 */
[----:B-1----:R-:W-:Y:S02]  /*03d0*/  ISETP.NE.OR P1, PT, R3, RZ, !P1 ;  /* 0x000000ff0300720c */ /* 0x002fe40004f25670 */
[----:B------:R-:W-:Y:S02]  /*03e0*/  SHF.R.S32.HI R3, RZ, 0x1f, R2 ;  /* 0x0000001fff037819 */ /* 0x000fe40000011402 */
[----:B0-----:R-:W-:Y:S02]  /*03f0*/  R2UR UR43, R5 ;  /* 0x00000000052b72ca */ /* 0x001fe400000e0000 */
[----:B------:R-:W-:-:S05]  /*0400*/  LEA.HI R3, R3, R2, RZ, 0x2 ;  /* 0x0000000203037211 */ /* 0x000fca00078f10ff */
[----:B------:R-:W-:Y:S01]  /*0410*/  VOTEU.ALL UP0, P0 ;  /* 0x00000000003f7886 */ /* 0x000fe20000000000 */
[----:B------:R-:W-:Y:S01]  /*0420*/  LOP3.LUT R3, R3, 0xfffffffc, RZ, 0xc0, !PT ;  /* 0xfffffffc03037812 */ /* 0x000fe200078ec0ff */
[----:B------:R-:W-:-:S03]  /*0430*/  VOTEU.ALL UP1, P1 ;  /* 0x00000000003f7886 */ /* 0x000fc60000820000 */
[----:B------:R-:W0:Y:S01]  /*0440*/  @!UP0 S2UR UR7, SR_CgaCtaId ;  /* 0x00000000000789c3 */ /* 0x000e220000008800 */
[----:B------:R-:W-:Y:S01]  /*0450*/  @!UP0 UMOV UR6, 0x400 ;  /* 0x0000040000068882 */ /* 0x000fe20000000000 */
[----:B------:R-:W-:-:S04]  /*0460*/  @!UP0 UIADD3 UR4, -UR4, 0x100000, URZ ;  /* 0x0010000004048890 */ /* 0x000fc8000fffe13f */
[----:B------:R-:W-:Y:S02]  /*0470*/  @!UP0 USHF.L.U32 UR5, UR4, 0xb, URZ ;  /* 0x0000000b04058899 */ /* 0x000fe4000800063f */
[----:B------:R-:W-:Y:S01]  /*0480*/  @!UP0 USHF.L.U32 UR4, UR4, 0x1, URZ ;  /* 0x0000000104048899 */ /* 0x000fe2000800063f */
[----:B------:R-:W-:Y:S01]  /*0490*/  IMAD.IADD R14, R2, 0x1, -R3 ;  /* 0x00000001020e7824 */ /* 0x000fe200078e0a03 */
[----:B------:R-:W-:Y:S01]  /*04a0*/  @!UP1 UMOV UR9, 0x400 ;  /* 0x0000040000099882 */ /* 0x000fe20000000000 */
[----:B------:R-:W-:Y:S01]  /*04b0*/  VOTEU.ALL UP2, P1 ;  /* 0x00000000003f7886 */ /* 0x000fe20000840000 */
[----:B------:R-:W-:Y:S01]  /*04c0*/  VOTEU.ALL UP3, P1 ;  /* 0x00000000003f7886 */ /* 0x000fe20000860000 */
[----:B------:R-:W-:Y:S01]  /*04d0*/  VOTEU.ALL UP4, P1 ;  /* 0x00000000003f7886 */ /* 0x000fe20000880000 */
[----:B------:R-:W1:Y:S01]  /*04e0*/  @!UP1 S2UR UR10, SR_CgaCtaId ;  /* 0x00000000000a99c3 */ /* 0x000e620000008800 */
[----:B------:R-:W-:Y:S01]  /*04f0*/  VOTEU.ALL UP5, P1 ;  /* 0x00000000003f7886 */ /* 0x000fe200008a0000 */
[----:B------:R-:W-:-:S04]  /*0500*/  SHF.R.S32.HI R3, RZ, 0x1f, R4 ;  /* 0x0000001fff037819 */ /* 0x000fc80000011404 */
[----:B------:R-:W-:-:S04]  /*0510*/  LEA.HI R3, R3, R4, RZ, 0x7 ;  /* 0x0000000403037211 */ /* 0x000fc800078f38ff */
[----:B------:R-:W-:-:S05]  /*0520*/  LOP3.LUT R3, R3, 0xffffff80, RZ, 0xc0, !PT ;  /* 0xffffff8003037812 */ /* 0x000fca00078ec0ff */
[----:B------:R-:W-:Y:S01]  /*0530*/  IMAD.IADD R5, R4, 0x1, -R3 ;  /* 0x0000000104057824 */ /* 0x000fe200078e0a03 */
[----:B0-----:R-:W-:Y:S02]  /*0540*/  @!UP0 ULEA UR8, UR7, UR6, 0x18 ;  /* 0x0000000607088291 */ /* 0x001fe4000f8ec03f */
[----:B------:R-:W-:-:S04]  /*0550*/  @!UP1 UIADD3 UR6, -UR11, 0x100000, URZ ;  /* 0x001000000b069890 */ /* 0x000fc8000fffe13f */
[----:B------:R-:W-:Y:S02]  /*0560*/  @!UP1 USHF.L.U32 UR7, UR6, 0xb, URZ ;  /* 0x0000000b06079899 */ /* 0x000fe4000800063f */
[----:B------:R-:W-:Y:S01]  /*0570*/  @!UP1 USHF.L.U32 UR6, UR6, 0x1, URZ ;  /* 0x0000000106069899 */ /* 0x000fe2000800063f */
[----:B------:R-:W-:Y:S01]  /*0580*/  VOTEU.ALL UP0, P0 ;  /* 0x00000000003f7886 */ /* 0x000fe20000000000 */
[----:B-1----:R-:W-:Y:S01]  /*0590*/  @!UP1 ULEA UR9, UR10, UR9, 0x18 ;  /* 0x000000090a099291 */ /* 0x002fe2000f8ec03f */
[----:B------:R-:W-:Y:S02]  /*05a0*/  VOTEU.ALL UP1, P0 ;  /* 0x00000000003f7886 */ /* 0x000fe40000020000 */
[----:B------:R-:W-:Y:S01]  /*05b0*/  ULDC.64 UR10, c[0x0][0x598] ;  /* 0x00016600000a7ab9 */ /* 0x000fe20000000a00 */
[----:B------:R-:W-:Y:S01]  /*05c0*/  ISETP.NE.AND P0, PT, R14, 0x3, PT ;  /* 0x000000030e00780c */ /* 0x000fe20003f05270 */
[----:B------:R-:W0:Y:S02]  /*05d0*/  FENCE.VIEW.ASYNC.S ;  /* 0x00000000000073c6 */ /* 0x000e240000000000 */
[----:B0-----:R0:W2:Y:S01]  /*05e0*/  @!UP0 SYNCS.EXCH.64 URZ, [UR8+0x80], UR4 ;  /* 0x00008004083f85b2 */ /* 0x0010a20008000100 */
[----:B------:R-:W-:-:S02]  /*05f0*/  ISETP.NE.U32.AND P1, PT, RZ, UR10, PT ;  /* 0x0000000aff007c0c */ /* 0x000fc4000bf25070 */
[----:B------:R-:W-:Y:S02]  /*0600*/  ISETP.EQ.OR P0, PT, R14, RZ, !P0 ;  /* 0x000000ff0e00720c */ /* 0x000fe40004702670 */
[----:B------:R-:W-:Y:S02]  /*0610*/  ISETP.NE.AND.EX P1, PT, RZ, UR11, PT, P1 ;  /* 0x0000000bff007c0c */ /* 0x000fe4000bf25310 */
[----:B------:R-:W-:-:S04]  /*0620*/  ISETP.EQ.AND P0, PT, R7, RZ, P0 ;  /* 0x000000ff0700720c */ /* 0x000fc80000702270 */
[----:B------:R-:W-:-:S04]  /*0630*/  SEL R23, RZ, 0x1, !P0 ;  /* 0x00000001ff177807 */ /* 0x000fc80004000000 */
[----:B------:R-:W-:Y:S01]  /*0640*/  SEL R23, R23, 0x2, P3 ;  /* 0x0000000217177807 */ /* 0x000fe20001800000 */
[----:B------:R0:W2:Y:S01]  /*0650*/  @!UP1 SYNCS.EXCH.64 URZ, [UR8+0x88], UR4 ;  /* 0x00008804083f95b2 */ /* 0x0000a20008000100 */
[----:B------:R-:W-:Y:S01]  /*0660*/  NOP ;  /* 0x0000000000007918 */ /* 0x000fe20000000000 */
[----:B------:R0:W2:Y:S01]  /*0670*/  @!UP2 SYNCS.EXCH.64 URZ, [UR9+0x60], UR6 ;  /* 0x00006006093fa5b2 */ /* 0x0000a20008000100 */
[----:B------:R0:W2:Y:S01]  /*0680*/  @!UP3 SYNCS.EXCH.64 URZ, [UR9+0x68], UR6 ;  /* 0x00006806093fb5b2 */ /* 0x0000a20008000100 */
[----:B------:R0:W2:Y:S01]  /*0690*/  @!UP4 SYNCS.EXCH.64 URZ, [UR9+0x70], UR6 ;  /* 0x00007006093fc5b2 */ /* 0x0000a20008000100 */
[----:B------:R0:W2:Y:S01]  /*06a0*/  @!UP5 SYNCS.EXCH.64 URZ, [UR9+0x78], UR6 ;  /* 0x00007806093fd5b2 */ /* 0x0000a20008000100 */
[----:B------:R-:W-:Y:S01]  /*06b0*/  NOP ;  /* 0x0000000000007918 */ /* 0x000fe20000000000 */
[----:B--234-:R-:W-:Y:S06]  /*06c0*/  BAR.SYNC.DEFER_BLOCKING 0x0 ;  /* 0x0000000000007b1d */ /* 0x01cfec0000010000 */
[----:B0-----:R-:W-:Y:S05]  /*06d0*/  @!P1 BRA `(.L_x_3) ;  /* 0x00000000001c9947 */ /* 0x001fea0003800000 */
[----:B------:R-:W0:Y:S02]  /*06e0*/  LDC.64 R2, c[0x0][0x598] ;  /* 0x00016600ff027b82 */ /* 0x000e240000000a00 */
[----:B0-----:R-:W2:Y:S02]  /*06f0*/  LDG.E.64 R2, desc[UR46][R2.64] ;  /* 0x0000002e02027981 */ /* 0x001ea4000c1e1b00 */
[----:B--2---:R-:W-:-:S04]  /*0700*/  ISETP.NE.U32.AND P0, PT, R2, RZ, PT ;  /* 0x000000ff0200720c */ /* 0x004fc80003f05070 */
[----:B------:R-:W-:-:S13]  /*0710*/  ISETP.NE.AND.EX P0, PT, R3, RZ, PT, P0 ;  /* 0x000000ff0300720c */ /* 0x000fda0003f05300 */
[----:B------:R-:W-:Y:S05]  /*0720*/  @!P0 BRA `(.L_x_3) ;  /* 0x0000000000088947 */ /* 0x000fea0003800000 */
[----:B------:R1:W5:Y:S01]  /*0730*/  LD.E R88, desc[UR46][R2.64] ;  /* 0x0000002e02587980 */ /* 0x000362000c101900 */
[----:B------:R-:W-:Y:S05]  /*0740*/  BRA `(.L_x_4) ;  /* 0x0000000000247947 */ /* 0x000fea0003800000 */
.L_x_3:
[----:B------:R-:W-:Y:S02]  /*0750*/  ULDC.64 UR4, c[0x0][0x588] ;  /* 0x0001620000047ab9 */ /* 0x000fe40000000a00 */
[----:B------:R-:W-:-:S04]  /*0760*/  ISETP.NE.U32.AND P0, PT, RZ, UR4, PT ;  /* 0x00000004ff007c0c */ /* 0x000fc8000bf05070 */
[----:B------:R-:W-:-:S13]  /*0770*/  ISETP.NE.AND.EX P0, PT, RZ, UR5, PT, P0 ;  /* 0x00000005ff007c0c */ /* 0x000fda000bf05300 */
[----:B------:R-:W-:Y:S05]  /*0780*/  @!P0 BRA `(.L_x_5) ;  /* 0x00000000000c8947 */ /* 0x000fea0003800000 */
[----:B------:R-:W0:Y:S02]  /*0790*/  LDC.64 R88, c[0x0][0x588] ;  /* 0x00016200ff587b82 */ /* 0x000e240000000a00 */
[----:B0-----:R0:W5:Y:S01]  /*07a0*/  LDG.E R88, desc[UR46][R88.64] ;  /* 0x0000002e58587981 */ /* 0x001162000c1e1900 */
[----:B------:R-:W-:Y:S05]  /*07b0*/  BRA `(.L_x_4) ;  /* 0x0000000000087947 */ /* 0x000fea0003800000 */
.L_x_5:
[----:B------:R-:W-:Y:S02]  /*07c0*/  ULDC UR4, c[0x0][0x580] ;  /* 0x0001600000047ab9 */ /* 0x000fe40000000800 */
[----:B------:R-:W-:-:S07]  /*07d0*/  IMAD.U32 R88, RZ, RZ, UR4 ;  /* 0x00000004ff587e24 */ /* 0x000fce000f8e00ff */
.L_x_4:
[----:B------:R-:W-:Y:S02]  /*07e0*/  ULDC.64 UR4, c[0x0][0x5a0] ;  /* 0x0001680000047ab9 */ /* 0x000fe40000000a00 */
[----:B------:R-:W-:-:S04]  /*07f0*/  ISETP.NE.U32.AND P0, PT, RZ, UR4, PT ;  /* 0x00000004ff007c0c */ /* 0x000fc8000bf05070 */
[----:B------:R-:W-:-:S13]  /*0800*/  ISETP.NE.AND.EX P0, PT, RZ, UR5, PT, P0 ;  /* 0x00000005ff007c0c */ /* 0x000fda000bf05300 */
[----:B------:R-:W-:Y:S05]  /*0810*/  @!P0 BRA `(.L_x_6) ;  /* 0x00000000001c8947 */ /* 0x000fea0003800000 */
[----:B-1----:R-:W1:Y:S02]  /*0820*/  LDC.64 R2, c[0x0][0x5a0] ;  /* 0x00016800ff027b82 */ /* 0x002e640000000a00 */
[----:B-1----:R-:W2:Y:S02]  /*0830*/  LDG.E.64 R2, desc[UR46][R2.64] ;  /* 0x0000002e02027981 */ /* 0x002ea4000c1e1b00 */
[----:B--2---:R-:W-:-:S04]  /*0840*/  ISETP.NE.U32.AND P0, PT, R2, RZ, PT ;  /* 0x000000ff0200720c */ /* 0x004fc80003f05070 */
[----:B------:R-:W-:-:S13]  /*0850*/  ISETP.NE.AND.EX P0, PT, R3, RZ, PT, P0 ;  /* 0x000000ff0300720c */ /* 0x000fda0003f05300 */
[----:B------:R-:W-:Y:S05]  /*0860*/  @!P0 BRA `(.L_x_6) ;  /* 0x0000000000088947 */ /* 0x000fea0003800000 */
[----:B0-----:R2:W5:Y:S01]  /*0870*/  LD.E R89, desc[UR46][R2.64] ;  /* 0x0000002e02597980 */ /* 0x001562000c101900 */
[----:B------:R-:W-:Y:S05]  /*0880*/  BRA `(.L_x_7) ;  /* 0x0000000000247947 */ /* 0x000fea0003800000 */
.L_x_6:
[----:B------:R-:W-:Y:S02]  /*0890*/  ULDC.64 UR4, c[0x0][0x590] ;  /* 0x0001640000047ab9 */ /* 0x000fe40000000a00 */
[----:B------:R-:W-:-:S04]  /*08a0*/  ISETP.NE.U32.AND P0, PT, RZ, UR4, PT ;  /* 0x00000004ff007c0c */ /* 0x000fc8000bf05070 */
[----:B------:R-:W-:-:S13]  /*08b0*/  ISETP.NE.AND.EX P0, PT, RZ, UR5, PT, P0 ;  /* 0x00000005ff007c0c */ /* 0x000fda000bf05300 */
[----:B------:R-:W-:Y:S05]  /*08c0*/  @!P0 BRA `(.L_x_8) ;  /* 0x00000000000c8947 */ /* 0x000fea0003800000 */
[----:B-1----:R-:W0:Y:S02]  /*08d0*/  LDC.64 R2, c[0x0][0x590] ;  /* 0x00016400ff027b82 */ /* 0x002e240000000a00 */
[----:B0-----:R0:W5:Y:S01]  /*08e0*/  LDG.E R89, desc[UR46][R2.64] ;  /* 0x0000002e02597981 */ /* 0x001162000c1e1900 */
[----:B------:R-:W-:Y:S05]  /*08f0*/  BRA `(.L_x_7) ;  /* 0x0000000000087947 */ /* 0x000fea0003800000 */
.L_x_8:
[----:B------:R-:W-:Y:S02]  /*0900*/  ULDC UR4, c[0x0][0x584] ;  /* 0x0001610000047ab9 */ /* 0x000fe40000000800 */
[----:B0-----:R-:W-:-:S07]  /*0910*/  IMAD.U32 R89, RZ, RZ, UR4 ;  /* 0x00000004ff597e24 */ /* 0x001fce000f8e00ff */
.L_x_7:
[----:B012---:R-:W0:Y:S01]  /*0920*/  LDC R2, c[0x0][0x65c] ;  /* 0x00019700ff027b82 */ /* 0x007e220000000800 */
[----:B------:R-:W1:Y:S01]  /*0930*/  S2R R15, SR_CTAID.Y ;  /* 0x00000000000f7919 */ /* 0x000e620000002600 */
[----:B------:R-:W-:Y:S01]  /*0940*/  ULDC UR6, c[0x0][0x28c] ;  /* 0x0000a30000067ab9 */ /* 0x000fe20000000800 */
[----:B------:R-:W-:Y:S01]  /*0950*/  ISETP.NE.AND P0, PT, R7, 0x2, PT ;  /* 0x000000020700780c */ /* 0x000fe20003f05270 */
[----:B------:R-:W-:Y:S01]  /*0960*/  UIADD3 UR6, UR6, 0x7f, URZ ;  /* 0x0000007f06067890 */ /* 0x000fe2000fffe03f */
[----:B------:R-:W2:Y:S01]  /*0970*/  S2R R6, SR_CTAID.X ;  /* 0x0000000000067919 */ /* 0x000ea20000002500 */
[----:B------:R-:W-:Y:S01]  /*0980*/  UMOV UR36, URZ ;  /* 0x0000003f00247c82 */ /* 0x000fe20008000000 */
[----:B------:R-:W-:Y:S01]  /*0990*/  UMOV UR38, URZ ;  /* 0x0000003f00267c82 */ /* 0x000fe20008000000 */
[----:B------:R-:W-:Y:S01]  /*09a0*/  USHF.R.S32.HI UR7, URZ, 0x1f, UR6 ;  /* 0x0000001f3f077899 */ /* 0x000fe20008011406 */
[----:B------:R-:W-:-:S03]  /*09b0*/  ULDC.64 UR8, c[0x0][0x650] ;  /* 0x0001940000087ab9 */ /* 0x000fc60000000a00 */
[----:B------:R-:W-:-:S04]  /*09c0*/  ULEA.HI UR7, UR7, UR6, URZ, 0x7 ;  /* 0x0000000607077291 */ /* 0x000fc8000f8f383f */
[----:B------:R-:W-:Y:S01]  /*09d0*/  USHF.R.S32.HI UR37, URZ, 0x7, UR7 ;  /* 0x000000073f257899 */ /* 0x000fe20008011407 */
[----:B0-----:R-:W-:-:S13]  /*09e0*/  ISETP.NE.AND P1, PT, R2, 0x1, PT ;  /* 0x000000010200780c */ /* 0x001fda0003f25270 */
[----:B------:R-:W2:Y:S01]  /*09f0*/  @P1 LDC R17, c[0x0][0x10] ;  /* 0x00000400ff111b82 */ /* 0x000ea20000000800 */
[----:B-1----:R-:W-:Y:S02]  /*0a00*/  @P1 IMAD.MOV.U32 R8, RZ, RZ, R15 ;  /* 0x000000ffff081224 */ /* 0x002fe400078e000f */
[----:B------:R-:W-:Y:S02]  /*0a10*/  @P1 IMAD.MOV.U32 R9, RZ, RZ, RZ ;  /* 0x000000ffff091224 */ /* 0x000fe400078e00ff */
[----:B------:R-:W-:-:S03]  /*0a20*/  @P1 IMAD.MOV.U32 R7, RZ, RZ, RZ ;  /* 0x000000ffff071224 */ /* 0x000fc600078e00ff */
[----:B------:R-:W0:Y:S01]  /*0a30*/  @!P1 LDC R3, c[0x0][0xc] ;  /* 0x00000300ff039b82 */ /* 0x000e220000000800 */
[----:B------:R-:W-:Y:S01]  /*0a40*/  ULDC UR4, c[0x0][0xc] ;  /* 0x0000030000047ab9 */ /* 0x000fe20000000800 */
[----:B------:R-:W-:Y:S02]  /*0a50*/  ULDC UR5, c[0x0][0x10] ;  /* 0x0000040000057ab9 */ /* 0x000fe40000000800 */
[----:B------:R-:W-:-:S04]  /*0a60*/  UIMAD.WIDE.U32 UR4, UR4, UR5, URZ ;  /* 0x00000005040472a5 */ /* 0x000fc8000f8e003f */
[----:B------:R-:W1:Y:S01]  /*0a70*/  LDC R0, c[0x0][0x14] ;  /* 0x00000500ff007b82 */ /* 0x000e620000000800 */
[----:B--2---:R-:W-:-:S04]  /*0a80*/  @P1 IMAD.WIDE.U32 R16, R6, R17, R8 ;  /* 0x0000001106101225 */ /* 0x004fc800078e0008 */
[----:B------:R-:W-:Y:S02]  /*0a90*/  @P1 IMAD.IADD R17, R17, 0x1, R7 ;  /* 0x0000000111111824 */ /* 0x000fe400078e0207 */
[----:B------:R-:W-:Y:S02]  /*0aa0*/  IMAD.MOV.U32 R7, RZ, RZ, RZ ;  /* 0x000000ffff077224 */ /* 0x000fe400078e00ff */
[----:B0-----:R-:W-:-:S04]  /*0ab0*/  @!P1 IMAD.WIDE.U32 R8, R3, R15, R6 ;  /* 0x0000000f03089225 */ /* 0x001fc800078e0006 */
[----:B------:R-:W-:Y:S02]  /*0ac0*/  @!P1 IMAD.MOV.U32 R16, RZ, RZ, R8 ;  /* 0x000000ffff109224 */ /* 0x000fe400078e0008 */
[----:B-1----:R-:W-:-:S04]  /*0ad0*/  IMAD.WIDE.U32 R10, R0, UR4, RZ ;  /* 0x00000004000a7c25 */ /* 0x002fc8000f8e00ff */
[----:B------:R-:W-:Y:S01]  /*0ae0*/  IMAD R3, R0, UR5, RZ ;  /* 0x0000000500037c24 */ /* 0x000fe2000f8e02ff */
[----:B------:R0:W-:Y:S01]  /*0af0*/  STL.64 [R1], R10 ;  /* 0x0000000a01007387 */ /* 0x0001e20000100a00 */
[----:B------:R-:W-:Y:S02]  /*0b00*/  @!P1 IMAD.MOV.U32 R17, RZ, RZ, R9 ;  /* 0x000000ffff119224 */ /* 0x000fe400078e0009 */
[----:B------:R-:W-:Y:S01]  /*0b10*/  IMAD.IADD R0, R11, 0x1, R3 ;  /* 0x000000010b007824 */ /* 0x000fe200078e0203 */
[----:B------:R-:W-:Y:S06]  /*0b20*/  @P0 BRA `(.L_x_9) ;  /* 0x0000000000200947 */ /* 0x000fec0003800000 */
[----:B------:R-:W-:Y:S01]  /*0b30*/  UISETP.GE.U32.AND UP0, UPT, UR37, 0x5, UPT ;  /* 0x000000052500788c */ /* 0x000fe2000bf06070 */
[----:B------:R-:W-:Y:S01]  /*0b40*/  IADD3 R16, P0, R16, R10, RZ ;  /* 0x0000000a10107210 */ /* 0x000fe20007f1e0ff */
[----:B------:R-:W-:Y:S01]  /*0b50*/  UIMAD.WIDE.U32 UR4, UR37, -0x33333333, URZ ;  /* 0xcccccccd250478a5 */ /* 0x000fe2000f8e003f */
[----:B------:R-:W-:-:S03]  /*0b60*/  UMOV UR38, URZ ;  /* 0x0000003f00267c82 */ /* 0x000fc60008000000 */
[----:B------:R-:W-:Y:S01]  /*0b70*/  USHF.R.U32.HI UR4, URZ, 0x2, UR5 ;  /* 0x000000023f047899 */ /* 0x000fe20008011605 */
[----:B------:R-:W-:-:S03]  /*0b80*/  IMAD.X R17, R0, 0x1, R17, P0 ;  /* 0x0000000100117824 */ /* 0x000fc600000e0611 */
[----:B------:R-:W-:Y:S02]  /*0b90*/  UIMAD UR36, UR4, -0x5, UR37 ;  /* 0xfffffffb042478a4 */ /* 0x000fe4000f8e0225 */
[----:B------:R-:W-:-:S12]  /*0ba0*/  @UP0 ULOP3.LUT UR38, UR4, 0x1, URZ, 0xc0, !UPT ;  /* 0x0000000104260892 */ /* 0x000fd8000f8ec03f */
.L_x_9:
[----:B------:R-:W-:Y:S01]  /*0bb0*/  ISETP.GE.U32.AND P0, PT, R16, UR8, PT ;  /* 0x0000000810007c0c */ /* 0x000fe2000bf06070 */
[----:B------:R-:W-:Y:S01]  /*0bc0*/  IMAD.MOV.U32 R22, RZ, RZ, -0x1 ;  /* 0xffffffffff167424 */ /* 0x000fe200078e00ff */
[----:B------:R-:W-:Y:S01]  /*0bd0*/  PRMT R3, RZ, 0x7610, R3 ;  /* 0x00007610ff037816 */ /* 0x000fe20000000003 */
[----:B------:R-:W-:Y:S01]  /*0be0*/  IMAD.MOV.U32 R18, RZ, RZ, -0x1 ;  /* 0xffffffffff127424 */ /* 0x000fe200078e00ff */
[----:B------:R-:W-:Y:S01]  /*0bf0*/  ISETP.GE.U32.AND.EX P0, PT, R17, UR9, PT, P0 ;  /* 0x0000000911007c0c */ /* 0x000fe2000bf06100 */
[----:B------:R-:W-:-:S12]  /*0c00*/  IMAD.MOV.U32 R19, RZ, RZ, -0x1 ;  /* 0xffffffffff137424 */ /* 0x000fd800078e00ff */
[----:B------:R-:W-:Y:S05]  /*0c10*/  @P0 BRA `(.L_x_10) ;  /* 0x0000000400580947 */ /* 0x000fea0003800000 */
[----:B------:R-:W1:Y:S01]  /*0c20*/  LDC.64 R20, c[0x0][0x628] ;  /* 0x00018a00ff147b82 */ /* 0x000e620000000a00 */
[----:B------:R-:W-:Y:S02]  /*0c30*/  IMAD.MOV.U32 R8, RZ, RZ, R16 ;  /* 0x000000ffff087224 */ /* 0x000fe400078e0010 */
[----:B------:R-:W-:-:S05]  /*0c40*/  IMAD.MOV.U32 R9, RZ, RZ, R17 ;  /* 0x000000ffff097224 */ /* 0x000fca00078e0011 */
[----:B------:R-:W2:Y:S08]  /*0c50*/  LDC R18, c[0x0][0x630] ;  /* 0x00018c00ff127b82 */ /* 0x000eb00000000800 */
[----:B------:R-:W3:Y:S01]  /*0c60*/  LDC.64 R24, c[0x0][0x620] ;  /* 0x00018800ff187b82 */ /* 0x000ee20000000a00 */
[----:B-1----:R-:W-:-:S04]  /*0c70*/  ISETP.NE.U32.AND P0, PT, R20, RZ, PT ;  /* 0x000000ff1400720c */ /* 0x002fc80003f05070 */
[----:B------:R-:W-:-:S13]  /*0c80*/  ISETP.NE.AND.EX P0, PT, R21, RZ, PT, P0 ;  /* 0x000000ff1500720c */ /* 0x000fda0003f05300 */
[----:B--23--:R-:W-:Y:S05]  /*0c90*/  @!P0 BRA `(.L_x_11) ;  /* 0x0000000000288947 */ /* 0x00cfea0003800000 */
[----:B------:R-:W1:Y:S02]  /*0ca0*/  LDC R3, c[0x0][0x634] ;  /* 0x00018d00ff037b82 */ /* 0x000e640000000800 */
[----:B-1----:R-:W-:-:S05]  /*0cb0*/  IADD3 R3, P0, R16, R3, RZ ;  /* 0x0000000310037210 */ /* 0x002fca0007f1e0ff */
[----:B------:R-:W-:-:S04]  /*0cc0*/  IMAD.X R19, RZ, RZ, R17, P0 ;  /* 0x000000ffff137224 */ /* 0x000fc800000e0611 */
[----:B------:R-:W-:-:S04]  /*0cd0*/  IMAD.WIDE.U32 R8, R19, R20, RZ ;  /* 0x0000001413087225 */ /* 0x000fc800078e00ff */
[----:B0-----:R-:W-:-:S04]  /*0ce0*/  IMAD.WIDE.U32 R10, P0, R3, R21, R8 ;  /* 0x00000015030a7225 */ /* 0x001fc80007800008 */
[----:B------:R-:W-:-:S04]  /*0cf0*/  IMAD.WIDE.U32 R8, R3, R20, RZ ;  /* 0x0000001403087225 */ /* 0x000fc800078e00ff */
[----:B------:R-:W-:Y:S01]  /*0d00*/  IMAD.X R13, RZ, RZ, RZ, P0 ;  /* 0x000000ffff0d7224 */ /* 0x000fe200000e06ff */
[----:B------:R-:W-:Y:S01]  /*0d10*/  IADD3 RZ, P0, R9, R10, RZ ;  /* 0x0000000a09ff7210 */ /* 0x000fe20007f1e0ff */
[----:B------:R-:W-:-:S04]  /*0d20*/  IMAD.MOV.U32 R12, RZ, RZ, R11 ;  /* 0x000000ffff0c7224 */ /* 0x000fc800078e000b */
[----:B------:R-:W-:-:S08]  /*0d30*/  IMAD.WIDE.U32.X R8, R19, R21, R12, P0 ;  /* 0x0000001513087225 */ /* 0x000fd000000e040c */
.L_x_11:
[-CC-:B------:R-:W-:Y:S01]  /*0d40*/  SHF.R.U64 R30, R8, R18.reuse, R9.reuse ;  /* 0x00000012081e7219 */ /* 0x180fe20000001209 */
[----:B------:R-:W1:Y:S01]  /*0d50*/  LDC R12, c[0x0][0x618] ;  /* 0x00018600ff0c7b82 */ /* 0x000e620000000800 */
[----:B------:R-:W-:Y:S01]  /*0d60*/  SHF.R.U32.HI R7, RZ, R18, R9 ;  /* 0x00000012ff077219 */ /* 0x000fe20000011609 */
[----:B------:R-:W-:Y:S01]  /*0d70*/  ULDC UR4, c[0x0][0x150] ;  /* 0x0000540000047ab9 */ /* 0x000fe20000000800 */
[----:B0-----:R-:W-:Y:S02]  /*0d80*/  IADD3 R11, P0, RZ, -R30, RZ ;  /* 0x8000001eff0b7210 */ /* 0x001fe40007f1e0ff */
[----:B------:R-:W-:-:S03]  /*0d90*/  I2FP.F32.U32 R3, R6 ;  /* 0x0000000600037245 */ /* 0x000fc60000201000 */
[----:B------:R-:W0:Y:S01]  /*0da0*/  LDC.64 R26, c[0x0][0x640] ;  /* 0x00019000ff1a7b82 */ /* 0x000e220000000a00 */
[----:B------:R-:W-:Y:S02]  /*0db0*/  IMAD.X R13, RZ, RZ, ~R7, P0 ;  /* 0x000000ffff0d7224 */ /* 0x000fe400000e0e07 */
[----:B------:R-:W-:Y:S01]  /*0dc0*/  FMUL R3, R3, UR4 ;  /* 0x0000000403037c20 */ /* 0x000fe20008400000 */
[----:B------:R-:W-:Y:S01]  /*0dd0*/  IMAD.WIDE.U32 R8, R11, R24, R16 ;  /* 0x000000180b087225 */ /* 0x000fe200078e0010 */
[----:B------:R-:W-:-:S03]  /*0de0*/  ULDC UR4, c[0x0][0x154] ;  /* 0x0000550000047ab9 */ /* 0x000fc60000000800 */
[----:B------:R-:W-:Y:S01]  /*0df0*/  IMAD R10, R13, R24, RZ ;  /* 0x000000180d0a7224 */ /* 0x000fe200078e02ff */
[----:B------:R-:W2:Y:S01]  /*0e00*/  LDC R7, c[0x0][0x144] ;  /* 0x00005100ff077b82 */ /* 0x000ea20000000800 */
[----:B------:R-:W3:Y:S02]  /*0e10*/  F2I.U32.TRUNC.NTZ R3, R3 ;  /* 0x0000000300037305 */ /* 0x000ee4000020f000 */
[----:B------:R-:W-:-:S04]  /*0e20*/  IMAD R11, R11, R25, R10 ;  /* 0x000000190b0b7224 */ /* 0x000fc800078e020a */
[----:B------:R-:W-:Y:S01]  /*0e30*/  IMAD.IADD R9, R9, 0x1, R11 ;  /* 0x0000000109097824 */ /* 0x000fe200078e020b */
[----:B------:R-:W4:Y:S01]  /*0e40*/  LDC R18, c[0x0][0x608] ;  /* 0x00018200ff127b82 */ /* 0x000f220000000800 */
[----:B------:R-:W-:-:S03]  /*0e50*/  IMAD.MOV.U32 R11, RZ, RZ, -0x1 ;  /* 0xffffffffff0b7424 */ /* 0x000fc600078e00ff */
[-C--:B-1----:R-:W-:Y:S02]  /*0e60*/  SHF.R.U64 R22, R8, R12.reuse, R9 ;  /* 0x0000000c08167219 */ /* 0x082fe40000001209 */
[----:B------:R-:W-:Y:S02]  /*0e70*/  I2FP.F32.U32 R8, R15 ;  /* 0x0000000f00087245 */ /* 0x000fe40000201000 */
[----:B------:R-:W1:Y:S01]  /*0e80*/  LDC R24, c[0x0][0x658] ;  /* 0x00019600ff187b82 */ /* 0x000e620000000800 */
[----:B0-----:R-:W-:Y:S01]  /*0e90*/  ISETP.NE.U32.AND P0, PT, R26, RZ, PT ;  /* 0x000000ff1a00720c */ /* 0x001fe20003f05070 */
[----:B---3--:R-:W-:Y:S01]  /*0ea0*/  IMAD.MOV R10, RZ, RZ, -R3 ;  /* 0x000000ffff0a7224 */ /* 0x008fe200078e0a03 */
[----:B------:R-:W-:Y:S01]  /*0eb0*/  SHF.R.U32.HI R9, RZ, R12, R9 ;  /* 0x0000000cff097219 */ /* 0x000fe20000011609 */
[----:B------:R-:W-:Y:S01]  /*0ec0*/  FMUL R8, R8, UR4 ;  /* 0x0000000408087c20 */ /* 0x000fe20008400000 */
[----:B------:R-:W-:-:S03]  /*0ed0*/  ISETP.NE.AND.EX P0, PT, R27, RZ, PT, P0 ;  /* 0x000000ff1b00720c */ /* 0x000fc60003f05300 */
[----:B------:R-:W0:Y:S01]  /*0ee0*/  LDC R20, c[0x0][0x148] ;  /* 0x00005200ff147b82 */ /* 0x000e220000000800 */
[----:B--2---:R-:W-:-:S07]  /*0ef0*/  IMAD R3, R7, R10, R6 ;  /* 0x0000000a07037224 */ /* 0x004fce00078e0206 */
[----:B------:R-:W2:Y:S01]  /*0f00*/  LDC R21, c[0x0][0x600] ;  /* 0x00018000ff157b82 */ /* 0x000ea20000000800 */
[-CC-:B----4-:R-:W-:Y:S02]  /*0f10*/  SHF.R.U64 R32, R22, R18.reuse, R9.reuse ;  /* 0x0000001216207219 */ /* 0x190fe40000001209 */
[----:B------:R-:W-:Y:S01]  /*0f20*/  SHF.R.U32.HI R7, RZ, R18, R9 ;  /* 0x00000012ff077219 */ /* 0x000fe20000011609 */
[----:B------:R-:W-:Y:S01]  /*0f30*/  IMAD.MOV.U32 R9, RZ, RZ, 0x1 ;  /* 0x00000001ff097424 */ /* 0x000fe200078e00ff */
[----:B------:R3:W4:Y:S03]  /*0f40*/  F2I.U32.TRUNC.NTZ R18, R8 ;  /* 0x0000000800127305 */ /* 0x000726000020f000 */
[----:B------:R-:W0:Y:S01]  /*0f50*/  LDC R25, c[0x0][0x648] ;  /* 0x00019200ff197b82 */ /* 0x000e220000000800 */
[-C--:B-1----:R-:W-:Y:S02]  /*0f60*/  SHF.L.U32 R6, R11, R24.reuse, RZ ;  /* 0x000000180b067219 */ /* 0x082fe400000006ff */
[----:B------:R-:W-:-:S02]  /*0f70*/  SHF.R.U64 R34, R32, R24, R7 ;  /* 0x0000001820227219 */ /* 0x000fc40000001207 */
[----:B------:R-:W-:Y:S02]  /*0f80*/  LOP3.LUT R13, RZ, R6, RZ, 0x33, !PT ;  /* 0x00000006ff0d7212 */ /* 0x000fe400078e33ff */
[-C--:B------:R-:W-:Y:S01]  /*0f90*/  SHF.R.U32.HI R7, RZ, R24.reuse, R7 ;  /* 0x00000018ff077219 */ /* 0x080fe20000011607 */
[----:B------:R-:W1:Y:S01]  /*0fa0*/  LDC R29, c[0x0][0x638] ;  /* 0x00018e00ff1d7b82 */ /* 0x000e620000000800 */
[----:B------:R-:W-:Y:S01]  /*0fb0*/  SHF.L.U32 R12, R9, R24, RZ ;  /* 0x00000018090c7219 */ /* 0x000fe200000006ff */
[----:B------:R-:W-:-:S06]  /*0fc0*/  IMAD.MOV.U32 R6, RZ, RZ, R34 ;  /* 0x000000ffff067224 */ /* 0x000fcc00078e0022 */
[----:B------:R-:W0:Y:S01]  /*0fd0*/  LDC R28, c[0x0][0x610] ;  /* 0x00018400ff1c7b82 */ /* 0x000e220000000800 */
[----:B---34-:R-:W-:Y:S05]  /*0fe0*/  @!P0 BRA `(.L_x_12) ;  /* 0x0000000000288947 */ /* 0x018fea0003800000 */
[----:B------:R-:W3:Y:S02]  /*0ff0*/  LDC R11, c[0x0][0x64c] ;  /* 0x00019300ff0b7b82 */ /* 0x000ee40000000800 */
[----:B---3--:R-:W-:-:S05]  /*1000*/  IADD3 R11, P0, R34, R11, RZ ;  /* 0x0000000b220b7210 */ /* 0x008fca0007f1e0ff */
[----:B------:R-:W-:-:S04]  /*1010*/  IMAD.X R19, RZ, RZ, R7, P0 ;  /* 0x000000ffff137224 */ /* 0x000fc800000e0607 */
[----:B------:R-:W-:-:S04]  /*1020*/  IMAD.WIDE.U32 R6, R19, R26, RZ ;  /* 0x0000001a13067225 */ /* 0x000fc800078e00ff */
[----:B------:R-:W-:-:S04]  /*1030*/  IMAD.WIDE.U32 R8, P0, R11, R27, R6 ;  /* 0x0000001b0b087225 */ /* 0x000fc80007800006 */
[----:B------:R-:W-:-:S04]  /*1040*/  IMAD.WIDE.U32 R6, R11, R26, RZ ;  /* 0x0000001a0b067225 */ /* 0x000fc800078e00ff */
[----:B------:R-:W-:Y:S01]  /*1050*/  IMAD.X R11, RZ, RZ, RZ, P0 ;  /* 0x000000ffff0b7224 */ /* 0x000fe200000e06ff */
[----:B------:R-:W-:Y:S01]  /*1060*/  IADD3 RZ, P0, R7, R8, RZ ;  /* 0x0000000807ff7210 */ /* 0x000fe20007f1e0ff */
[----:B------:R-:W-:-:S04]  /*1070*/  IMAD.MOV.U32 R10, RZ, RZ, R9 ;  /* 0x000000ffff0a7224 */ /* 0x000fc800078e0009 */
[----:B------:R-:W-:-:S08]  /*1080*/  IMAD.WIDE.U32.X R6, R19, R27, R10, P0 ;  /* 0x0000001b13067225 */ /* 0x000fd000000e040a */
.L_x_12:
[----:B0-----:R-:W-:Y:S01]  /*1090*/  SHF.R.U64 R6, R6, R25, R7 ;  /* 0x0000001906067219 */ /* 0x001fe20000001207 */
[----:B--2---:R-:W-:Y:S01]  /*10a0*/  VIADD R7, R21, 0xffffffff ;  /* 0xffffffff15077836 */ /* 0x004fe20000000000 */
[----:B------:R-:W-:Y:S01]  /*10b0*/  LOP3.LUT R13, R32, R13, RZ, 0xc0, !PT ;  /* 0x0000000d200d7212 */ /* 0x000fe200078ec0ff */
[----:B------:R-:W-:Y:S02]  /*10c0*/  IMAD.MOV R18, RZ, RZ, -R18 ;  /* 0x000000ffff127224 */ /* 0x000fe400078e0a12 */
[----:B------:R-:W-:Y:S01]  /*10d0*/  IMAD.MOV R8, RZ, RZ, -R6 ;  /* 0x000000ffff087224 */ /* 0x000fe200078e0a06 */
[----:B------:R-:W-:Y:S01]  /*10e0*/  LOP3.LUT R7, R22, R7, RZ, 0xc0, !PT ;  /* 0x0000000716077212 */ /* 0x000fe200078ec0ff */
[----:B------:R-:W-:Y:S02]  /*10f0*/  IMAD R12, R12, R6, R13 ;  /* 0x000000060c0c7224 */ /* 0x000fe400078e020d */
[----:B------:R-:W-:Y:S02]  /*1100*/  @P1 IMAD R3, R20, R18, R15 ;  /* 0x0000001214031224 */ /* 0x000fe400078e020f */
[----:B-1----:R-:W-:-:S02]  /*1110*/  IMAD R6, R8, R29, R34 ;  /* 0x0000001d08067224 */ /* 0x002fc400078e0222 */
[----:B------:R-:W-:Y:S02]  /*1120*/  IMAD R22, R12, R28, R3 ;  /* 0x0000001c0c167224 */ /* 0x000fe400078e0203 */
[----:B------:R-:W-:Y:S02]  /*1130*/  IMAD R7, R6, R21, R7 ;  /* 0x0000001506077224 */ /* 0x000fe400078e0207 */
[----:B------:R-:W-:Y:S02]  /*1140*/  IMAD.MOV.U32 R3, RZ, RZ, 0x1 ;  /* 0x00000001ff037424 */ /* 0x000fe400078e00ff */
[----:B------:R-:W-:Y:S01]  /*1150*/  IMAD.MOV.U32 R19, RZ, RZ, R30 ;  /* 0x000000ffff137224 */ /* 0x000fe200078e001e */
[----:B------:R-:W-:Y:S02]  /*1160*/  SEL R18, R7, R22, !P1 ;  /* 0x0000001607127207 */ /* 0x000fe40004800000 */
[----:B------:R-:W-:-:S07]  /*1170*/  SEL R22, R22, R7, !P1 ;  /* 0x0000000716167207 */ /* 0x000fce0004800000 */
.L_x_10:
[----:B------:R-:W-:Y:S05]  /*1180*/  @!P2 BRA `(.L_x_13) ;  /* 0x00000060000ca947 */ /* 0x000fea0003800000 */
[----:B------:R-:W-:-:S13]  /*1190*/  ISETP.GT.U32.AND P0, PT, R31, 0x1, PT ;  /* 0x000000011f00780c */ /* 0x000fda0003f04070 */
[----:B------:R-:W-:Y:S05]  /*11a0*/  @P0 EXIT ;  /* 0x000000000000094d */ /* 0x000fea0003800000 */
.L_x_14:
[----:B------:R-:W-:-:S08]  /*11b0*/  NOP ;  /* 0x0000000000007918 */ /* 0x000fd00000000000 */
[----:B------:R-:W1:Y:S02]  /*11c0*/  USETMAXREG.TRY_ALLOC.CTAPOOL UP0, 0xe8 ;  /* 0x000000e8000079c8 */ /* 0x000e640008000600 */
[----:B-1----:R-:W-:-:S13]  /*11d0*/  PLOP3.LUT P0, PT, PT, PT, UP0, 0x80, 0x0 ;  /* 0x000000000000781c */ /* 0x002fda0003f0f008 */
[----:B------:R-:W-:Y:S05]  /*11e0*/  @!P0 BRA `(.L_x_14) ;  /* 0xfffffffc00f08947 */ /* 0x000fea000383ffff */
[----:B------:R-:W-:-:S13]  /*11f0*/  LOP3.LUT P0, RZ, R3, 0xff, RZ, 0xc0, !PT ;  /* 0x000000ff03ff7812 */ /* 0x000fda000780c0ff */
[----:B------:R-:W-:Y:S05]  /*1200*/  @!P0 EXIT ;  /* 0x000000000000894d */ /* 0x000fea0003800000 */
[----:B------:R-:W2:Y:S01]  /*1210*/  LDL.64 R8, [R1] ;  /* 0x0000000001087983 */ /* 0x000ea20000100a00 */
[----:B------:R-:W-:Y:S01]  /*1220*/  SHF.R.S32.HI R4, RZ, 0x1f, R5 ;  /* 0x0000001fff047819 */ /* 0x000fe20000011405 */
[----:B------:R-:W1:Y:S01]  /*1230*/  S2UR UR4, SR_CgaCtaId ;  /* 0x00000000000479c3 */ /* 0x000e620000008800 */
[----:B------:R-:W-:Y:S01]  /*1240*/  UISETP.LT.AND UP0, UPT, UR37, 0x1, UPT ;  /* 0x000000012500788c */ /* 0x000fe2000bf01270 */
[----:B------:R-:W-:Y:S01]  /*1250*/  LOP3.LUT R102, R23, 0x1, RZ, 0xfc, !PT ;  /* 0x0000000117667812 */ /* 0x000fe200078efcff */
[----:B------:R-:W-:Y:S01]  /*1260*/  UIADD3 UR5, UR43, -0x1, URZ ;  /* 0xffffffff2b057890 */ /* 0x000fe2000fffe03f */
[CC--:B------:R-:W-:Y:S01]  /*1270*/  LEA.HI R3, R4.reuse, R5.reuse, RZ, 0x2 ;  /* 0x0000000504037211 */ /* 0x0c0fe200078f10ff */
[----:B------:R-:W-:Y:S01]  /*1280*/  USEL UR42, UR37, 0x1, UP0 ;  /* 0x00000001252a7887 */ /* 0x000fe20008000000 */
[----:B------:R-:W-:Y:S01]  /*1290*/  LEA.HI R4, R4, R5, RZ, 0x5 ;  /* 0x0000000504047211 */ /* 0x000fe200078f28ff */
[----:B------:R-:W-:Y:S01]  /*12a0*/  UMOV UR40, 0x400 ;  /* 0x0000040000287882 */ /* 0x000fe20000000000 */
[--C-:B------:R-:W-:Y:S01]  /*12b0*/  SHF.R.S32.HI R90, RZ, 0x2, R3.reuse ;  /* 0x00000002ff5a7819 */ /* 0x100fe20000011403 */
[----:B------:R-:W3:Y:S01]  /*12c0*/  LDC R96, c[0x0][0x658] ;  /* 0x00019600ff607b82 */ /* 0x000ee20000000800 */
[----:B------:R-:W-:Y:S01]  /*12d0*/  SHF.R.S32.HI R7, RZ, 0x1f, R3 ;  /* 0x0000001fff077819 */ /* 0x000fe20000011403 */
[----:B------:R-:W-:Y:S01]  /*12e0*/  UISETP.NE.AND UP0, UPT, UR5, URZ, UPT ;  /* 0x0000003f0500728c */ /* 0x000fe2000bf05270 */
[----:B------:R-:W-:Y:S01]  /*12f0*/  LOP3.LUT R6, R3, 0xfffffffc, RZ, 0xc0, !PT ;  /* 0xfffffffc03067812 */ /* 0x000fe200078ec0ff */
[----:B------:R-:W-:Y:S01]  /*1300*/  ULDC UR6, c[0x0][0x284] ;  /* 0x0000a10000067ab9 */ /* 0x000fe20000000800 */
[----:B------:R-:W-:Y:S01]  /*1310*/  LEA.HI R7, R7, R90, RZ, 0x3 ;  /* 0x0000005a07077211 */ /* 0x000fe200078f18ff */
[----:B------:R-:W-:Y:S01]  /*1320*/  USHF.L.U32 UR39, UR37, 0x1, URZ ;  /* 0x0000000125277899 */ /* 0x000fe2000800063f */
[----:B------:R-:W-:Y:S01]  /*1330*/  SHF.R.S32.HI R3, RZ, 0x5, R4 ;  /* 0x00000005ff037819 */ /* 0x000fe20000011404 */
[----:B------:R-:W4:Y:S01]  /*1340*/  LDC.64 R94, c[0x0][0x5c8] ;  /* 0x00017200ff5e7b82 */ /* 0x000f220000000a00 */
[----:B------:R-:W-:Y:S01]  /*1350*/  LOP3.LUT R7, R7, 0xfffffff8, RZ, 0xc0, !PT ;  /* 0xfffffff807077812 */ /* 0x000fe200078ec0ff */
[----:B------:R-:W-:Y:S01]  /*1360*/  IMAD.IADD R6, R5, 0x1, -R6 ;  /* 0x0000000105067824 */ /* 0x000fe200078e0a06 */
[----:B------:R-:W-:Y:S01]  /*1370*/  UIADD3 UR42, -UR42, UR37, URZ ;  /* 0x000000252a2a7290 */ /* 0x000fe2000fffe13f */
[----:B------:R-:W-:-:S02]  /*1380*/  IMAD.MOV.U32 R5, RZ, RZ, 0x1 ;  /* 0x00000001ff057424 */ /* 0x000fc400078e00ff */
[----:B------:R-:W-:Y:S01]  /*1390*/  IMAD.IADD R90, R90, 0x1, -R7 ;  /* 0x000000015a5a7824 */ /* 0x000fe200078e0a07 */
[----:B-1----:R-:W-:Y:S01]  /*13a0*/  ULEA UR40, UR4, UR40, 0x18 ;  /* 0x0000002804287291 */ /* 0x002fe2000f8ec03f */
[----:B------:R-:W1:Y:S01]  /*13b0*/  LDC R97, c[0x0][0x288] ;  /* 0x0000a200ff617b82 */ /* 0x000e620000000800 */
[----:B------:R-:W-:Y:S01]  /*13c0*/  USHF.L.U32 UR4, UR5, 0x3, URZ ;  /* 0x0000000305047899 */ /* 0x000fe2000800063f */
[--C-:B------:R-:W-:Y:S01]  /*13d0*/  IMAD R101, R3, -0x10, -R90.reuse ;  /* 0xfffffff003657824 */ /* 0x100fe200078e0a5a */
[--C-:B------:R-:W-:Y:S01]  /*13e0*/  SHF.R.S32.HI R91, RZ, 0x1f, R90.reuse ;  /* 0x0000001fff5b7819 */ /* 0x100fe2000001145a */
[----:B------:R-:W-:Y:S01]  /*13f0*/  USEL UR5, URZ, 0x1, UP0 ;  /* 0x000000013f057887 */ /* 0x000fe20008000000 */
[----:B------:R-:W-:Y:S01]  /*1400*/  IMAD.SHL.U32 R92, R6, 0x2, RZ ;  /* 0x00000002065c7824 */ /* 0x000fe200078e00ff */
[----:B------:R-:W-:Y:S01]  /*1410*/  UIADD3 UR41, UR40, 0x60, URZ ;  /* 0x0000006028297890 */ /* 0x000fe2000fffe03f */
[----:B------:R-:W-:Y:S01]  /*1420*/  VIADD R101, R101, UR6 ;  /* 0x0000000665657c36 */ /* 0x000fe20008000000 */
[----:B------:R-:W0:Y:S01]  /*1430*/  LDC R99, c[0x0][0x600] ;  /* 0x00018000ff637b82 */ /* 0x000e220000000800 */
[----:B------:R-:W-:Y:S01]  /*1440*/  IMAD.WIDE R90, R3, 0x10, R90 ;  /* 0x00000010035a7825 */ /* 0x000fe200078e025a */
[----:B------:R-:W-:Y:S01]  /*1450*/  ULOP3.LUT UR4, UR4, 0x8, URZ, 0xc0, !UPT ;  /* 0x0000000804047892 */ /* 0x000fe2000f8ec03f */
[----:B------:R-:W-:Y:S01]  /*1460*/  SHF.R.S32.HI R93, RZ, 0x1f, R92 ;  /* 0x0000001fff5d7819 */ /* 0x000fe2000001145c */
[----:B------:R-:W-:Y:S01]  /*1470*/  ULEA UR43, UR43, UR41, 0x3 ;  /* 0x000000292b2b7291 */ /* 0x000fe2000f8e183f */
[----:B------:R-:W-:Y:S01]  /*1480*/  IMAD.MOV.U32 R3, RZ, RZ, -0x1 ;  /* 0xffffffffff037424 */ /* 0x000fe200078e00ff */
[----:B------:R-:W-:Y:S01]  /*1490*/  ULOP3.LUT UR44, UR4, 0x8, URZ, 0x3c, !UPT ;  /* 0x00000008042c7892 */ /* 0x000fe2000f8e3c3f */
[----:B------:R-:W-:Y:S01]  /*14a0*/  IMAD.U32 R103, RZ, RZ, UR5 ;  /* 0x00000005ff677e24 */ /* 0x000fe2000f8e00ff */
[C---:B----4-:R-:W-:Y:S01]  /*14b0*/  SHF.L.U64.HI R95, R94.reuse, 0x3, R95 ;  /* 0x000000035e5f7819 */ /* 0x050fe2000001025f */
[----:B------:R-:W-:Y:S01]  /*14c0*/  IMAD.SHL.U32 R94, R94, 0x8, RZ ;  /* 0x000000085e5e7824 */ /* 0x000fe200078e00ff */
[-C--:B---3--:R-:W-:Y:S01]  /*14d0*/  SHF.L.U32 R3, R3, R96.reuse, RZ ;  /* 0x0000006003037219 */ /* 0x088fe200000006ff */
[----:B------:R-:W-:Y:S01]  /*14e0*/  ULOP3.LUT UR45, UR4, 0x18, URZ, 0x3c, !UPT ;  /* 0x00000018042d7892 */ /* 0x000fe2000f8e3c3f */
[----:B------:R-:W-:-:S02]  /*14f0*/  SHF.L.U32 R96, R5, R96, RZ ;  /* 0x0000006005607219 */ /* 0x000fc400000006ff */
[----:B------:R-:W-:Y:S01]  /*1500*/  LOP3.LUT R100, RZ, R3, RZ, 0x33, !PT ;  /* 0x00000003ff647212 */ /* 0x000fe200078e33ff */
[----:B-1----:R-:W-:Y:S02]  /*1510*/  IMAD R97, R6, -0x2, R97 ;  /* 0xfffffffe06617824 */ /* 0x002fe400078e0261 */
[----:B0-----:R-:W-:Y:S01]  /*1520*/  VIADD R99, R99, 0xffffffff ;  /* 0xffffffff63637836 */ /* 0x001fe20000000000 */
[----:B--2---:R-:W-:-:S07]  /*1530*/  SHF.L.U64.HI R98, R8, 0x1, R0 ;  /* 0x0000000108627819 */ /* 0x004fce0000010200 */
.L_x_162:
[----:B------:R-:W-:-:S04]  /*1540*/  SHF.L.U32 R0, R103, 0x1f, RZ ;  /* 0x0000001f67007819 */ /* 0x000fc800000006ff */
[----:B------:R-:W0:Y:S02]  /*1550*/  SYNCS.PHASECHK.TRANS64.TRYWAIT P0, [UR43+-0x8], R0 ;  /* 0xfffff800ff0075a7 */ /* 0x000e24000800016b */
[----:B01-34-:R-:W-:Y:S05]  /*1560*/  @!P0 BRA `(.L_x_15) ;  /* 0x0000006c00ac8947 */ /* 0x01bfea0003800000 */
.L_x_185:
[----:B------:R-:W-:Y:S02]  /*1570*/  ULDC UR4, c[0x0][0x28c] ;  /* 0x0000a30000047ab9 */ /* 0x000fe40000000800 */
[----:B------:R-:W-:-:S13]  /*1580*/  ISETP.LT.AND P0, PT, RZ, UR4, PT ;  /* 0x00000004ff007c0c */ /* 0x000fda000bf01270 */
[----:B------:R-:W-:Y:S05]  /*1590*/  @P0 BRA `(.L_x_16) ;  /* 0x0000000000400947 */ /* 0x000fea0003800000 */
[----:B0-----:R-:W-:Y:S01]  /*15a0*/  MOV R0, 0x0 ;  /* 0x0000000000007802 */ /* 0x001fe20000000f00 */
[----:B------:R-:W-:Y:S01]  /*15b0*/  ULDC.64 UR4, c[0x4][0x68] ;  /* 0x01001a0000047ab9 */ /* 0x000fe20000000a00 */
[----:B------:R-:W-:Y:S01]  /*15c0*/  ULDC.64 UR6, c[0x4][0x8] ;  /* 0x0100020000067ab9 */ /* 0x000fe20000000a00 */
[----:B------:R-:W-:Y:S01]  /*15d0*/  IMAD.U32 R4, RZ, RZ, UR4 ;  /* 0x00000004ff047e24 */ /* 0x000fe2000f8e00ff */
[----:B------:R0:W1:Y:S01]  /*15e0*/  LDC.64 R14, c[0x4][R0] ;  /* 0x01000000000e7b82 */ /* 0x0000620000000a00 */
[----:B------:R-:W-:Y:S01]  /*15f0*/  IMAD.U32 R5, RZ, RZ, UR5 ;  /* 0x00000005ff057e24 */ /* 0x000fe2000f8e00ff */
[----:B------:R-:W-:Y:S01]  /*1600*/  ULDC.64 UR4, c[0x4][0x70] ;  /* 0x01001c0000047ab9 */ /* 0x000fe20000000a00 */
[----:B------:R-:W-:Y:S02]  /*1610*/  IMAD.U32 R10, RZ, RZ, UR6 ;  /* 0x00000006ff0a7e24 */ /* 0x000fe4000f8e00ff */
[----:B------:R-:W-:Y:S02]  /*1620*/  IMAD.U32 R6, RZ, RZ, UR4 ;  /* 0x00000004ff067e24 */ /* 0x000fe4000f8e00ff */
[----:B------:R-:W-:-:S02]  /*1630*/  IMAD.U32 R7, RZ, RZ, UR5 ;  /* 0x00000005ff077e24 */ /* 0x000fc4000f8e00ff */
[----:B------:R-:W-:Y:S02]  /*1640*/  IMAD.U32 R11, RZ, RZ, UR7 ;  /* 0x00000007ff0b7e24 */ /* 0x000fe4000f8e00ff */
[----:B------:R-:W-:Y:S02]  /*1650*/  IMAD.MOV.U32 R8, RZ, RZ, 0x1e1 ;  /* 0x000001e1ff087424 */ /* 0x000fe400078e00ff */
[----:B------:R-:W-:Y:S02]  /*1660*/  IMAD.MOV.U32 R12, RZ, RZ, 0x1 ;  /* 0x00000001ff0c7424 */ /* 0x000fe400078e00ff */
[----:B0-----:R-:W-:-:S07]  /*1670*/  IMAD.MOV.U32 R13, RZ, RZ, RZ ;  /* 0x000000ffff0d7224 */ /* 0x001fce00078e00ff */
[----:B------:R-:W-:-:S07]  /*1680*/  LEPC R20, `(.L_x_16) ;  /* 0x000000001014794e */ /* 0x000fce0000000000 */
[----:B-1---5:R-:W-:Y:S05]  /*1690*/  CALL.ABS.NOINC R14 ;  /* 0x000000000e007343 */ /* 0x022fea0003c00000 */
.L_x_16:
[----:B------:R-:W-:-:S13]  /*16a0*/  ISETP.NE.AND P0, PT, R102, 0x3, PT ;  /* 0x000000036600780c */ /* 0x000fda0003f05270 */
[----:B------:R-:W-:Y:S05]  /*16b0*/  @!P0 BRA `(.L_x_17) ;  /* 0x0000000000048947 */ /* 0x000fea0003800000 */
[----:B------:R-:W-:Y:S01]  /*16c0*/  BPT.TRAP 0x1 ;  /* 0x000000040000795c */ /* 0x000fe20000300000 */
.L_x_17:
[----:B0-----:R-:W-:Y:S02]  /*16d0*/  IMAD.U32 R3, RZ, RZ, UR36 ;  /* 0x00000024ff037e24 */ /* 0x001fe4000f8e00ff */
[----:B------:R-:W-:-:S03]  /*16e0*/  IMAD.U32 R0, RZ, RZ, UR38 ;  /* 0x00000026ff007e24 */ /* 0x000fc6000f8e00ff */
[----:B------:R-:W-:Y:S02]  /*16f0*/  LEA R3, R3, UR40, 0x3 ;  /* 0x0000002803037c11 */ /* 0x000fe4000f8e18ff */
[----:B------:R-:W-:-:S04]  /*1700*/  SHF.L.U32 R0, R0, 0x1f, RZ ;  /* 0x0000001f00007819 */ /* 0x000fc800000006ff */
[----:B------:R0:W1:Y:S01]  /*1710*/  SYNCS.PHASECHK.TRANS64.TRYWAIT P1, [R3+URZ], R0 ;  /* 0x00000000030075a7 */ /* 0x000062000802017f */
[----:B------:R-:W-:Y:S05]  /*1720*/  @!P0 BRA `(.L_x_18) ;  /* 0x0000000000048947 */ /* 0x000fea0003800000 */
[----:B------:R-:W-:Y:S01]  /*1730*/  BPT.TRAP 0x1 ;  /* 0x000000040000795c */ /* 0x000fe20000300000 */
.L_x_18:
[----:B------:R-:W-:-:S05]  /*1740*/  IMAD.U32 R4, RZ, RZ, UR42 ;  /* 0x0000002aff047e24 */ /* 0x000fca000f8e00ff */
[----:B------:R-:W-:Y:S01]  /*1750*/  ISETP.GE.AND P2, PT, R4, 0x1, PT ;  /* 0x000000010400780c */ /* 0x000fe20003f46270 */
[----:B-1----:R-:W-:-:S12]  /*1760*/  @P1 BRA `(.L_x_19) ;  /* 0x0000000000081947 */ /* 0x002fd80003800000 */
[----:B------:R-:W1:Y:S02]  /*1770*/  SYNCS.PHASECHK.TRANS64.TRYWAIT P1, [R3+URZ], R0 ;  /* 0x00000000030075a7 */ /* 0x000e64000802017f */
[----:B-1----:R-:W-:Y:S05]  /*1780*/  @!P1 BRA `(.L_x_20) ;  /* 0x0000006c003c9947 */ /* 0x002fea0003800000 */
.L_x_19:
[----:B------:R-:W-:Y:S05]  /*1790*/  WARPSYNC.ALL ;  /* 0x0000000000007948 */ /* 0x000fea0003800000 */
[----:B------:R-:W-:Y:S01]  /*17a0*/  UIADD3 UR4, UR40, 0x180, URZ ;  /* 0x0000018028047890 */ /* 0x000fe2000fffe03f */
[----:B------:R-:W-:Y:S01]  /*17b0*/  WARPGROUP.ARRIVE ;  /* 0x00000000000079c5 */ /* 0x000fe20000000000 */
[----:B------:R-:W-:Y:S02]  /*17c0*/  UIADD3 UR5, UR40, 0x28180, URZ ;  /* 0x0002818028057890 */ /* 0x000fe4000fffe03f */
[----:B------:R-:W-:Y:S02]  /*17d0*/  USHF.R.U32.HI UR4, URZ, 0x4, UR4 ;  /* 0x000000043f047899 */ /* 0x000fe40008011604 */
[----:B------:R-:W-:-:S02]  /*17e0*/  USHF.R.U32.HI UR5, URZ, 0x4, UR5 ;  /* 0x000000043f057899 */ /* 0x000fc40008011605 */
[----:B------:R-:W-:Y:S02]  /*17f0*/  ULOP3.LUT UR4, UR4, 0x3fff, URZ, 0xc0, !UPT ;  /* 0x00003fff04047892 */ /* 0x000fe4000f8ec03f */
[----:B------:R-:W-:Y:S02]  /*1800*/  ULOP3.LUT UR5, UR5, 0x3fff, URZ, 0xc0, !UPT ;  /* 0x00003fff05057892 */ /* 0x000fe4000f8ec03f */
[----:B------:R-:W-:Y:S02]  /*1810*/  ULOP3.LUT UR4, UR4, 0x10000, URZ, 0xfc, !UPT ;  /* 0x0001000004047892 */ /* 0x000fe4000f8efc3f */
[----:B------:R-:W-:Y:S02]  /*1820*/  ULOP3.LUT UR5, UR5, 0x10000, URZ, 0xfc, !UPT ;  /* 0x0001000005057892 */ /* 0x000fe4000f8efc3f */
[----:B------:R-:W-:Y:S02]  /*1830*/  ULEA UR7, UR36, UR4, 0xb ;  /* 0x0000000424077291 */ /* 0x000fe4000f8e583f */
[----:B------:R-:W-:Y:S01]  /*1840*/  ULEA UR6, UR36, UR5, 0xc ;  /* 0x0000000524067291 */ /* 0x000fe2000f8e603f */
[----:B------:R-:W-:Y:S01]  /*1850*/  UMOV UR9, 0x40000040 ;  /* 0x4000004000097882 */ /* 0x000fe20000000000 */
[----:B------:R-:W-:-:S03]  /*1860*/  UMOV UR11, 0x40000040 ;  /* 0x40000040000b7882 */ /* 0x000fc60000000000 */
[----:B------:R-:W-:Y:S02]  /*1870*/  UMOV UR8, UR7 ;  /* 0x0000000700087c82 */ /* 0x000fe40008000000 */
[----:B------:R-:W-:Y:S02]  /*1880*/  UMOV UR10, UR6 ;  /* 0x00000006000a7c82 */ /* 0x000fe40008000000 */
[----:B------:R-:W-:Y:S01]  /*1890*/  HGMMA.64x128x8.F32.TF32 R24, gdesc[UR8], RZ, !UPT, gsb0 ;  /* 0x05e00000081879f0 */ /* 0x000fe2000c0028ff */
[----:B------:R-:W-:Y:S02]  /*18a0*/  UIADD3 UR8, UR7, 0x2, URZ ;  /* 0x0000000207087890 */ /* 0x000fe4000fffe03f */
[----:B------:R-:W-:Y:S01]  /*18b0*/  UIADD3 UR10, UR6, 0x2, URZ ;  /* 0x00000002060a7890 */ /* 0x000fe2000fffe03f */
[----:B------:R-:W-:Y:S01]  /*18c0*/  UMOV UR9, 0x40000040 ;  /* 0x4000004000097882 */ /* 0x000fe20000000000 */
[----:B------:R-:W-:Y:S01]  /*18d0*/  UMOV UR11, 0x40000040 ;  /* 0x40000040000b7882 */ /* 0x000fe20000000000 */
[----:B------:R-:W-:-:S02]  /*18e0*/  WARPGROUP.DEPBAR.LE gsb0, 0x0 ;  /* 0x00008000000079c5 */ /* 0x000fc40000010000 */
[----:B------:R-:W-:-:S06]  /*18f0*/  WARPGROUP.ARRIVE ;  /* 0x00000000000079c5 */ /* 0x000fcc0000000000 */
[----:B------:R-:W-:Y:S01]  /*1900*/  HGMMA.64x128x8.F32.TF32 R24, gdesc[UR8], R24, gsb0 ;  /* 0x05e00000081879f0 */ /* 0x000fe20008002818 */
[----:B------:R-:W-:Y:S02]  /*1910*/  UIADD3 UR8, UR7, 0x4, URZ ;  /* 0x0000000407087890 */ /* 0x000fe4000fffe03f */
[----:B------:R-:W-:Y:S01]  /*1920*/  UIADD3 UR10, UR6, 0x4, URZ ;  /* 0x00000004060a7890 */ /* 0x000fe2000fffe03f */
[----:B------:R-:W-:Y:S01]  /*1930*/  UMOV UR9, 0x40000040 ;  /* 0x4000004000097882 */ /* 0x000fe20000000000 */
[----:B------:R-:W-:Y:S01]  /*1940*/  UMOV UR11, 0x40000040 ;  /* 0x40000040000b7882 */ /* 0x000fe20000000000 */
[----:B------:R-:W-:Y:S02]  /*1950*/  WARPGROUP.DEPBAR.LE gsb0, 0x0 ;  /* 0x00008000000079c5 */ /* 0x000fe40000010000 */
        /* <DEDUP_REMOVED lines=92> */
[----:B------:R-:W-:Y:S03]  /*1f20*/  HGMMA.64x128x8.F32.TF32 R24, gdesc[UR8], R24, gsb0 ;  /* 0x05e00000081879f0 */ /* 0x000fe60008002818 */
[----:B------:R-:W-:Y:S02]  /*1f30*/  WARPGROUP.DEPBAR.LE gsb0, 0x0 ;  /* 0x00008000000079c5 */ /* 0x000fe40000010000 */
[----:B------:R-:W-:Y:S05]  /*1f40*/  @!P2 BRA `(.L_x_21) ;  /* 0x000000080060a947 */ /* 0x000fea0003800000 */
[----:B------:R-:W-:Y:S01]  /*1f50*/  UIADD3 UR7, UR36, 0x1, URZ ;  /* 0x0000000124077890 */ /* 0x000fe2000fffe03f */
[----:B01----:R-:W-:-:S03]  /*1f60*/  IMAD.U32 R0, RZ, RZ, UR42 ;  /* 0x0000002aff007e24 */ /* 0x003fc6000f8e00ff */
[----:B------:R-:W-:-:S04]  /*1f70*/  UISETP.NE.AND UP0, UPT, UR7, 0x5, UPT ;  /* 0x000000050700788c */ /* 0x000fc8000bf05270 */
[----:B------:R-:W-:Y:S02]  /*1f80*/  USEL UR6, URZ, 0x1, UP0 ;  /* 0x000000013f067887 */ /* 0x000fe40008000000 */
[----:B------:R-:W-:Y:S02]  /*1f90*/  USEL UR7, UR7, URZ, UP0 ;  /* 0x0000003f07077287 */ /* 0x000fe40008000000 */
[----:B------:R-:W-:-:S06]  /*1fa0*/  ULOP3.LUT UR6, UR38, UR6, URZ, 0x3c, !UPT ;  /* 0x0000000626067292 */ /* 0x000fcc000f8e3c3f */
[----:B------:R-:W-:Y:S01]  /*1fb0*/  IMAD.U32 R5, RZ, RZ, UR6 ;  /* 0x00000006ff057e24 */ /* 0x000fe2000f8e00ff */
[----:B------:R-:W-:-:S06]  /*1fc0*/  UMOV UR6, UR36 ;  /* 0x0000002400067c82 */ /* 0x000fcc0008000000 */
.L_x_28:
[----:B01----:R-:W-:Y:S05]  /*1fd0*/  @!P0 BRA `(.L_x_22) ;  /* 0x0000000000048947 */ /* 0x003fea0003800000 */
[----:B------:R-:W-:Y:S01]  /*1fe0*/  BPT.TRAP 0x1 ;  /* 0x000000040000795c */ /* 0x000fe20000300000 */
.L_x_22:
[----:B------:R-:W-:Y:S01]  /*1ff0*/  ULEA UR8, UR7, UR40, 0x3 ;  /* 0x0000002807087291 */ /* 0x000fe2000f8e183f */
[----:B------:R-:W-:-:S08]  /*2000*/  SHF.L.U32 R3, R5, 0x1f, RZ ;  /* 0x0000001f05037819 */ /* 0x000fd000000006ff */
[----:B------:R0:W1:Y:S01]  /*2010*/  SYNCS.PHASECHK.TRANS64.TRYWAIT P1, [UR8], R3 ;  /* 0x00000003ff0075a7 */ /* 0x0000620008020148 */
[----:B------:R-:W-:Y:S05]  /*2020*/  @!P0 BRA `(.L_x_23) ;  /* 0x0000000000048947 */ /* 0x000fea0003800000 */
[----:B------:R-:W-:Y:S01]  /*2030*/  BPT.TRAP 0x1 ;  /* 0x000000040000795c */ /* 0x000fe20000300000 */
.L_x_23:
[----:B-1----:R-:W-:Y:S05]  /*2040*/  @P1 BRA `(.L_x_24) ;  /* 0x0000000000081947 */ /* 0x002fea0003800000 */
[----:B------:R-:W1:Y:S02]  /*2050*/  SYNCS.PHASECHK.TRANS64.TRYWAIT P1, [UR8], R3 ;  /* 0x00000003ff0075a7 */ /* 0x000e640008020148 */
[----:B-1----:R-:W-:Y:S05]  /*2060*/  @!P1 BRA `(.L_x_25) ;  /* 0x0000006400189947 */ /* 0x002fea0003800000 */
.L_x_24:
[----:B------:R-:W-:Y:S01]  /*2070*/  ULEA UR12, UR7, UR5, 0xc ;  /* 0x00000005070c7291 */ /* 0x000fe2000f8e603f */
[----:B------:R-:W-:Y:S01]  /*2080*/  WARPGROUP.ARRIVE ;  /* 0x00000000000079c5 */ /* 0x000fe20000000000 */
[----:B------:R-:W-:Y:S01]  /*2090*/  ULEA UR13, UR7, UR4, 0xb ;  /* 0x00000004070d7291 */ /* 0x000fe2000f8e583f */
[----:B------:R-:W-:Y:S01]  /*20a0*/  UMOV UR11, 0x40000040 ;  /* 0x40000040000b7882 */ /* 0x000fe20000000000 */
[----:B------:R-:W-:-:S03]  /*20b0*/  UMOV UR9, 0x40000040 ;  /* 0x4000004000097882 */ /* 0x000fc60000000000 */
[----:B------:R-:W-:Y:S02]  /*20c0*/  UMOV UR10, UR12 ;  /* 0x0000000c000a7c82 */ /* 0x000fe40008000000 */
[----:B------:R-:W-:Y:S02]  /*20d0*/  UMOV UR8, UR13 ;  /* 0x0000000d00087c82 */ /* 0x000fe40008000000 */
[----:B------:R-:W-:Y:S01]  /*20e0*/  HGMMA.64x128x8.F32.TF32 R24, gdesc[UR8], R24, gsb0 ;  /* 0x05e00000081879f0 */ /* 0x000fe20008002818 */
        /* <DEDUP_REMOVED lines=107> */
[----:B------:R-:W-:Y:S01]  /*27a0*/  BPT.TRAP 0x1 ;  /* 0x000000040000795c */ /* 0x000fe20000300000 */
.L_x_26:
[----:B------:R-:W-:Y:S01]  /*27b0*/  ULEA UR8, UR6, UR40, 0x3 ;  /* 0x0000002806087291 */ /* 0x000fe2000f8e183f */
[----:B------:R-:W-:-:S03]  /*27c0*/  ISETP.GT.U32.AND P1, PT, R23, 0x1, PT ;  /* 0x000000011700780c */ /* 0x000fc60003f24070 */
[----:B------:R-:W-:-:S04]  /*27d0*/  UIADD3 UR8, UR8, 0x28, URZ ;  /* 0x0000002808087890 */ /* 0x000fc8000fffe03f */
[----:B------:R-:W-:-:S09]  /*27e0*/  UPRMT UR8, URZ, 0x654, UR8 ;  /* 0x000006543f087896 */ /* 0x000fd20008000008 */
[----:B------:R-:W-:Y:S01]  /*27f0*/  SYNCS.ARRIVE.TRANS64.RED.A1T0 RZ, [UR8], RZ ;  /* 0x000000ffffff79a7 */ /* 0x000fe20008100408 */
[----:B------:R-:W-:Y:S05]  /*2800*/  @P1 BRA `(.L_x_27) ;  /* 0x0000000000041947 */ /* 0x000fea0003800000 */
[----:B------:R-:W-:Y:S01]  /*2810*/  BPT.TRAP 0x1 ;  /* 0x000000040000795c */ /* 0x000fe20000300000 */
.L_x_27:
[----:B------:R-:W-:Y:S01]  /*2820*/  UIADD3 UR7, UR7, 0x1, URZ ;  /* 0x0000000107077890 */ /* 0x000fe2000fffe03f */
[C---:B------:R-:W-:Y:S01]  /*2830*/  ISETP.GT.AND P1, PT, R0.reuse, 0x1, PT ;  /* 0x000000010000780c */ /* 0x040fe20003f24270 */
[----:B------:R-:W-:Y:S01]  /*2840*/  UIADD3 UR6, UR6, 0x1, URZ ;  /* 0x0000000106067890 */ /* 0x000fe2000fffe03f */
[----:B------:R-:W-:Y:S01]  /*2850*/  VIADD R0, R0, 0xffffffff ;  /* 0xffffffff00007836 */ /* 0x000fe20000000000 */
[----:B------:R-:W-:Y:S02]  /*2860*/  UISETP.NE.AND UP0, UPT, UR7, 0x5, UPT ;  /* 0x000000050700788c */ /* 0x000fe4000bf05270 */
[----:B------:R-:W-:Y:S02]  /*2870*/  UISETP.NE.AND UP1, UPT, UR6, 0x5, UPT ;  /* 0x000000050600788c */ /* 0x000fe4000bf25270 */
[----:B------:R-:W-:Y:S02]  /*2880*/  USEL UR8, URZ, 0x1, UP0 ;  /* 0x000000013f087887 */ /* 0x000fe40008000000 */
[----:B------:R-:W-:-:S02]  /*2890*/  USEL UR7, UR7, URZ, UP0 ;  /* 0x0000003f07077287 */ /* 0x000fc40008000000 */
[----:B------:R-:W-:Y:S02]  /*28a0*/  USEL UR6, UR6, URZ, UP1 ;  /* 0x0000003f06067287 */ /* 0x000fe40008800000 */
[----:B------:R-:W-:Y:S01]  /*28b0*/  LOP3.LUT R5, R5, UR8, RZ, 0x3c, !PT ;  /* 0x0000000805057c12 */ /* 0x000fe2000f8e3cff */
[----:B------:R-:W-:Y:S09]  /*28c0*/  @P1 BRA `(.L_x_28) ;  /* 0xfffffff400c01947 */ /* 0x000ff2000383ffff */
.L_x_21:
[----:B01----:R-:W0:Y:S01]  /*28d0*/  LDC R0, c[0x0][0x28c] ;  /* 0x0000a300ff007b82 */ /* 0x003e220000000800 */
[----:B------:R-:W-:-:S04]  /*28e0*/  IMAD.U32 R3, RZ, RZ, UR44 ;  /* 0x0000002cff037e24 */ /* 0x000fc8000f8e00ff */
[----:B------:R1:W-:Y:S01]  /*28f0*/  SYNCS.ARRIVE.TRANS64.A1T0 RZ, [R3+UR41], RZ ;  /* 0x000000ff03ff79a7 */ /* 0x0003e20008100029 */
[----:B0-----:R-:W-:-:S13]  /*2900*/  ISETP.GE.AND P1, PT, R0, 0x1, PT ;  /* 0x000000010000780c */ /* 0x001fda0003f26270 */
[----:B-1----:R-:W-:Y:S05]  /*2910*/  @!P1 BRA `(.L_x_29) ;  /* 0x0000000000349947 */ /* 0x002fea0003800000 */
[----:B------:R-:W-:Y:S05]  /*2920*/  @!P0 BRA `(.L_x_30) ;  /* 0x0000000000048947 */ /* 0x000fea0003800000 */
[----:B------:R-:W-:Y:S01]  /*2930*/  BPT.TRAP 0x1 ;  /* 0x000000040000795c */ /* 0x000fe20000300000 */
.L_x_30:
[----:B------:R-:W-:Y:S01]  /*2940*/  UIADD3 UR6, UR36, UR42, URZ ;  /* 0x0000002a24067290 */ /* 0x000fe2000fffe03f */
[----:B------:R-:W-:-:S03]  /*2950*/  ISETP.GT.U32.AND P0, PT, R23, 0x1, PT ;  /* 0x000000011700780c */ /* 0x000fc60003f04070 */
[----:B------:R-:W-:-:S04]  /*2960*/  UIMAD.WIDE.U32 UR4, UR6, -0x33333333, URZ ;  /* 0xcccccccd060478a5 */ /* 0x000fc8000f8e003f */
[----:B------:R-:W-:-:S04]  /*2970*/  USHF.R.U32.HI UR4, URZ, 0x2, UR5 ;  /* 0x000000023f047899 */ /* 0x000fc80008011605 */
[----:B------:R-:W-:-:S04]  /*2980*/  UIMAD UR6, UR4, -0x5, UR6 ;  /* 0xfffffffb040678a4 */ /* 0x000fc8000f8e0206 */
[----:B------:R-:W-:-:S04]  /*2990*/  ULEA UR6, UR6, UR40, 0x3 ;  /* 0x0000002806067291 */ /* 0x000fc8000f8e183f */
[----:B------:R-:W-:-:S04]  /*29a0*/  UIADD3 UR6, UR6, 0x28, URZ ;  /* 0x0000002806067890 */ /* 0x000fc8000fffe03f */
[----:B------:R-:W-:-:S09]  /*29b0*/  UPRMT UR6, URZ, 0x654, UR6 ;  /* 0x000006543f067896 */ /* 0x000fd20008000006 */
[----:B------:R-:W-:Y:S01]  /*29c0*/  SYNCS.ARRIVE.TRANS64.RED.A1T0 RZ, [UR6], RZ ;  /* 0x000000ffffff79a7 */ /* 0x000fe20008100406 */
[----:B------:R-:W-:Y:S05]  /*29d0*/  @P0 BRA `(.L_x_29) ;  /* 0x0000000000040947 */ /* 0x000fea0003800000 */
[----:B------:R-:W-:Y:S01]  /*29e0*/  BPT.TRAP 0x1 ;  /* 0x000000040000795c */ /* 0x000fe20000300000 */
.L_x_29:
[----:B------:R-:W-:Y:S01]  /*29f0*/  SHF.L.U32 R0, R103, 0x1f, RZ ;  /* 0x0000001f67007819 */ /* 0x000fe200000006ff */
[----:B------:R-:W-:Y:S01]  /*2a00*/  UIADD3 UR36, UR36, UR39, URZ ;  /* 0x0000002724247290 */ /* 0x000fe2000fffe03f */
[----:B------:R-:W-:Y:S01]  /*2a10*/  SHF.R.S32.HI R9, RZ, 0x1f, R19 ;  /* 0x0000001fff097819 */ /* 0x000fe20000011413 */
[----:B------:R-:W-:Y:S01]  /*2a20*/  UISETP.GE.U32.AND UP1, UPT, UR39, 0x5, UPT ;  /* 0x000000052700788c */ /* 0x000fe2000bf26070 */
[----:B------:R-:W0:Y:S01]  /*2a30*/  SYNCS.PHASECHK.TRANS64.TRYWAIT P0, [UR43+0x8], R0 ;  /* 0x00000800ff0075a7 */ /* 0x000e22000800016b */
[----:B------:R-:W-:-:S04]  /*2a40*/  UISETP.GT.U32.AND UP0, UPT, UR36, 0x4, UPT ;  /* 0x000000042400788c */ /* 0x000fc8000bf04070 */
[----:B------:R-:W-:-:S04]  /*2a50*/  UISETP.LT.U32.AND UP0, UPT, UR39, 0x5, UP0 ;  /* 0x000000052700788c */ /* 0x000fc80008701070 */
[----:B------:R-:W-:Y:S02]  /*2a60*/  USEL UR6, URZ, 0x1, !UP0 ;  /* 0x000000013f067887 */ /* 0x000fe4000c000000 */
[----:B------:R-:W-:Y:S02]  /*2a70*/  @UP1 UIMAD.WIDE.U32 UR4, UR36, -0x33333333, URZ ;  /* 0xcccccccd240418a5 */ /* 0x000fe4000f8e003f */
[----:B------:R-:W-:Y:S02]  /*2a80*/  ULOP3.LUT UR38, UR38, UR6, URZ, 0x3c, !UPT ;  /* 0x0000000626267292 */ /* 0x000fe4000f8e3c3f */
[----:B------:R-:W-:-:S04]  /*2a90*/  @UP1 USHF.R.U32.HI UR4, URZ, 0x2, UR5 ;  /* 0x000000023f041899 */ /* 0x000fc80008011605 */
[----:B------:R-:W-:Y:S01]  /*2aa0*/  @UP1 ULOP3.LUT UR38, UR38, 0x1, UR4, 0x78, !UPT ;  /* 0x0000000126261892 */ /* 0x000fe2000f8e7804 */
[----:B0-----:R-:W-:Y:S11]  /*2ab0*/  @!P0 BRA `(.L_x_31) ;  /* 0x00000058009c8947 */ /* 0x001ff60003800000 */
.L_x_186:
[----:B------:R-:W-:Y:S01]  /*2ac0*/  ULDC.64 UR4, c[0x0][0x5d0] ;  /* 0x0001740000047ab9 */ /* 0x000fe20000000a00 */
[----:B------:R-:W-:Y:S01]  /*2ad0*/  ULDC UR6, c[0x0][0x284] ;  /* 0x0000a10000067ab9 */ /* 0x000fe20000000800 */
[----:B0-----:R-:W-:Y:S02]  /*2ae0*/  IMAD R0, R9, UR4, RZ ;  /* 0x0000000409007c24 */ /* 0x001fe4000f8e02ff */
[----:B------:R-:W-:Y:S02]  /*2af0*/  IMAD.SHL.U32 R12, R18, 0x80, RZ ;  /* 0x00000080120c7824 */ /* 0x000fe400078e00ff */
[C---:B------:R-:W-:Y:S02]  /*2b00*/  IMAD R3, R19.reuse, UR5, R0 ;  /* 0x0000000513037c24 */ /* 0x040fe4000f8e0200 */
[----:B------:R-:W-:Y:S01]  /*2b10*/  IMAD.SHL.U32 R0, R22, 0x40, RZ ;  /* 0x0000004016007824 */ /* 0x000fe200078e00ff */
[----:B------:R-:W-:Y:S01]  /*2b20*/  SHF.R.S32.HI R13, RZ, 0x1f, R12 ;  /* 0x0000001fff0d7819 */ /* 0x000fe2000001140c */
[----:B------:R-:W-:Y:S01]  /*2b30*/  IMAD.WIDE.U32 R4, R19, UR4, R92 ;  /* 0x0000000413047c25 */ /* 0x000fe2000f8e005c */
[----:B------:R-:W-:-:S02]  /*2b40*/  ULDC.64 UR4, c[0x0][0x5c8] ;  /* 0x0001720000047ab9 */ /* 0x000fc40000000a00 */
[----:B------:R-:W-:Y:S01]  /*2b50*/  ISETP.GE.AND P0, PT, R0, UR6, PT ;  /* 0x0000000600007c0c */ /* 0x000fe2000bf06270 */
[----:B------:R-:W-:Y:S01]  /*2b60*/  ULDC UR6, c[0x0][0x288] ;  /* 0x0000a20000067ab9 */ /* 0x000fe20000000800 */
[----:B------:R-:W-:Y:S01]  /*2b70*/  IADD3 R4, P1, R12, R4, RZ ;  /* 0x000000040c047210 */ /* 0x000fe20007f3e0ff */
[----:B------:R-:W-:Y:S01]  /*2b80*/  IMAD.WIDE R20, R22, 0x40, R90 ;  /* 0x0000004016147825 */ /* 0x000fe200078e025a */
[----:B------:R-:W-:Y:S02]  /*2b90*/  ISETP.GE.OR P0, PT, R12, UR6, P0 ;  /* 0x000000060c007c0c */ /* 0x000fe40008706670 */
[----:B------:R-:W-:Y:S01]  /*2ba0*/  IADD3.X R5, R13, R5, R3, P1, !PT ;  /* 0x000000050d057210 */ /* 0x000fe20000ffe403 */
[----:B------:R-:W-:-:S04]  /*2bb0*/  IMAD R7, R21, UR4, RZ ;  /* 0x0000000415077c24 */ /* 0x000fc8000f8e02ff */
[C---:B------:R-:W-:Y:S02]  /*2bc0*/  IMAD R7, R20.reuse, UR5, R7 ;  /* 0x0000000514077c24 */ /* 0x040fe4000f8e0207 */
[----:B------:R-:W-:-:S04]  /*2bd0*/  IMAD.WIDE.U32 R104, R20, UR4, R4 ;  /* 0x0000000414687c25 */ /* 0x000fc8000f8e0004 */
[----:B------:R-:W-:Y:S05]  /*2be0*/  @P0 BRA `(.L_x_32) ;  /* 0x0000003c00d80947 */ /* 0x000fea0003800000 */
[----:B-----5:R-:W-:Y:S01]  /*2bf0*/  FSETP.NEU.AND P1, PT, R89, RZ, PT ;  /* 0x000000ff5900720b */ /* 0x020fe20003f2d000 */
[----:B------:R-:W-:Y:S01]  /*2c00*/  IMAD.IADD R3, R97, 0x1, -R12 ;  /* 0x0000000161037824 */ /* 0x000fe200078e0a0c */
[----:B------:R-:W-:Y:S01]  /*2c10*/  BSSY B0, `(.L_x_32) ;  /* 0x00003f3000007945 */ /* 0x000fe20003800000 */
[----:B------:R-:W-:Y:S02]  /*2c20*/  IMAD.IADD R0, R101, 0x1, -R0 ;  /* 0x0000000165007824 */ /* 0x000fe400078e0a00 */
[----:B------:R-:W-:Y:S01]  /*2c30*/  IMAD.IADD R113, R105, 0x1, R7 ;  /* 0x0000000169717824 */ /* 0x000fe200078e0207 */
[----:B------:R-:W-:-:S04]  /*2c40*/  ISETP.GT.AND P0, PT, R3, RZ, PT ;  /* 0x000000ff0300720c */ /* 0x000fc80003f04270 */
[----:B------:R-:W-:-:S03]  /*2c50*/  ISETP.GT.AND P2, PT, R0, RZ, P0 ;  /* 0x000000ff0000720c */ /* 0x000fc60000744270 */
[----:B------:R-:W-:Y:S10]  /*2c60*/  @!P1 BRA `(.L_x_33) ;  /* 0x0000002c001c9947 */ /* 0x000ff40003800000 */
[----:B------:R-:W0:Y:S01]  /*2c70*/  LDC.64 R106, c[0x0][0x5b8] ;  /* 0x00016e00ff6a7b82 */ /* 0x000e220000000a00 */
[----:B------:R-:W-:-:S07]  /*2c80*/  ULDC.64 UR4, c[0x0][0x5c0] ;  /* 0x0001700000047ab9 */ /* 0x000fce0000000a00 */
[----:B------:R-:W1:Y:S08]  /*2c90*/  LDC.64 R108, c[0x0][0x5b0] ;  /* 0x00016c00ff6c7b82 */ /* 0x000e700000000a00 */
[----:B------:R-:W2:Y:S01]  /*2ca0*/  LDC.64 R110, c[0x0][0x5a8] ;  /* 0x00016a00ff6e7b82 */ /* 0x000ea20000000a00 */
[-C--:B0-----:R-:W-:Y:S02]  /*2cb0*/  IMAD R6, R9, R106.reuse, RZ ;  /* 0x0000006a09067224 */ /* 0x081fe400078e02ff */
[----:B------:R-:W-:-:S04]  /*2cc0*/  IMAD.WIDE.U32 R4, R19, R106, R92 ;  /* 0x0000006a13047225 */ /* 0x000fc800078e005c */
[----:B------:R-:W-:Y:S01]  /*2cd0*/  IMAD R105, R19, R107, R6 ;  /* 0x0000006b13697224 */ /* 0x000fe200078e0206 */
[----:B------:R-:W-:Y:S01]  /*2ce0*/  IADD3 R6, P1, R12, R4, RZ ;  /* 0x000000040c067210 */ /* 0x000fe20007f3e0ff */
[----:B-1----:R-:W-:-:S03]  /*2cf0*/  IMAD R4, R21, R108, RZ ;  /* 0x0000006c15047224 */ /* 0x002fc600078e02ff */
[----:B------:R-:W-:Y:S01]  /*2d00*/  IADD3.X R7, R13, R5, R105, P1, !PT ;  /* 0x000000050d077210 */ /* 0x000fe20000ffe469 */
[C---:B------:R-:W-:Y:S02]  /*2d10*/  IMAD R21, R20.reuse, R109, R4 ;  /* 0x0000006d14157224 */ /* 0x040fe400078e0204 */
[----:B------:R-:W-:-:S04]  /*2d20*/  IMAD.WIDE.U32 R4, R20, R108, R6 ;  /* 0x0000006c14047225 */ /* 0x000fc800078e0006 */
[----:B------:R-:W-:Y:S01]  /*2d30*/  IMAD.IADD R5, R5, 0x1, R21 ;  /* 0x0000000105057824 */ /* 0x000fe200078e0215 */
[----:B--2---:R-:W-:-:S04]  /*2d40*/  LEA R10, P1, R4, R110, 0x2 ;  /* 0x0000006e040a7211 */ /* 0x004fc800078210ff */
[----:B------:R-:W-:-:S05]  /*2d50*/  LEA.HI.X R11, R4, R111, R5, 0x2, P1 ;  /* 0x0000006f040b7211 */ /* 0x000fca00008f1405 */
[----:B------:R0:W2:Y:S01]  /*2d60*/  @P2 LDG.E.LTC128B R18, desc[UR46][R10.64] ;  /* 0x0000002e0a122981 */ /* 0x0000a2000c1e1920 */
[----:B------:R-:W-:Y:S01]  /*2d70*/  IMAD.WIDE.U32 R4, R20, R108, R12 ;  /* 0x0000006c14047225 */ /* 0x000fe200078e000c */
[----:B------:R-:W-:Y:S01]  /*2d80*/  LEA R8, P3, R104, UR4, 0x2 ;  /* 0x0000000468087c11 */ /* 0x000fe2000f8610ff */
[----:B------:R-:W-:Y:S01]  /*2d90*/  BSSY B1, `(.L_x_34) ;  /* 0x0000014000017945 */ /* 0x000fe20003800000 */
[----:B------:R-:W-:Y:S02]  /*2da0*/  IADD3 R14, P1, R92, R4, RZ ;  /* 0x000000045c0e7210 */ /* 0x000fe40007f3e0ff */
[----:B------:R-:W-:Y:S02]  /*2db0*/  LEA.HI.X R9, R104, UR5, R113, 0x2, P3 ;  /* 0x0000000568097c11 */ /* 0x000fe400098f1471 */
[----:B------:R-:W-:Y:S01]  /*2dc0*/  IADD3.X R15, R93, R21, R5, P1, !PT ;  /* 0x000000155d0f7210 */ /* 0x000fe20000ffe405 */
[----:B0-----:R-:W-:Y:S01]  /*2dd0*/  IMAD.SHL.U32 R10, R108, 0x8, RZ ;  /* 0x000000086c0a7824 */ /* 0x001fe200078e00ff */
[----:B------:R-:W-:-:S02]  /*2de0*/  ISETP.GT.AND P1, PT, R3, 0x1, PT ;  /* 0x000000010300780c */ /* 0x000fc40003f24270 */
[----:B------:R-:W-:Y:S01]  /*2df0*/  SHF.L.U64.HI R11, R108, 0x3, R109 ;  /* 0x000000036c0b7819 */ /* 0x000fe2000001026d */
[----:B------:R-:W-:Y:S01]  /*2e00*/  IMAD.WIDE.U32 R14, R19, R106, R14 ;  /* 0x0000006a130e7225 */ /* 0x000fe200078e000e */
[----:B------:R-:W-:-:S03]  /*2e10*/  ISETP.GT.AND P3, PT, R0, RZ, P1 ;  /* 0x000000ff0000720c */ /* 0x000fc60000f64270 */
[----:B------:R-:W-:Y:S01]  /*2e20*/  IMAD.WIDE.U32 R10, R20, R108, R10 ;  /* 0x0000006c140a7225 */ /* 0x000fe200078e000a */
[----:B--2---:R-:W-:-:S05]  /*2e30*/  LOP3.LUT R4, R18, 0xffffe000, RZ, 0xc0, !PT ;  /* 0xffffe00012047812 */ /* 0x004fca00078ec0ff */
[----:B------:R-:W-:Y:S01]  /*2e40*/  FMUL R5, R4, R89 ;  /* 0x0000005904057220 */ /* 0x000fe20000400000 */
[----:B------:R-:W-:-:S03]  /*2e50*/  LEA R4, P4, R14, R110, 0x2 ;  /* 0x0000006e0e047211 */ /* 0x000fc600078810ff */
[----:B------:R-:W-:Y:S01]  /*2e60*/  FFMA R107, R24, R88, R5 ;  /* 0x00000058186b7223 */ /* 0x000fe20000000005 */
[----:B------:R-:W-:-:S04]  /*2e70*/  IMAD.IADD R5, R105, 0x1, R15 ;  /* 0x0000000169057824 */ /* 0x000fc800078e020f */
[----:B------:R-:W-:Y:S02]  /*2e80*/  F2FP.TF32.F32.PACK_B R107, R107 ;  /* 0x0000006bff6b723e */ /* 0x000fe400024050ff */
[----:B------:R-:W-:-:S03]  /*2e90*/  LEA.HI.X R5, R14, R111, R5, 0x2, P4 ;  /* 0x0000006f0e057211 */ /* 0x000fc600020f1405 */
[----:B------:R0:W-:Y:S01]  /*2ea0*/  @P2 STG.E desc[UR46][R8.64], R107 ;  /* 0x0000006b08002986 */ /* 0x0001e2000c10192e */
[----:B------:R-:W-:Y:S05]  /*2eb0*/  @!P3 BRA `(.L_x_35) ;  /* 0x000000000004b947 */ /* 0x000fea0003800000 */
[----:B------:R1:W5:Y:S02]  /*2ec0*/  LDG.E.LTC128B R18, desc[UR46][R4.64+0x4] ;  /* 0x0000042e04127981 */ /* 0x000364000c1e1920 */
.L_x_35:
[----:B------:R-:W-:Y:S05]  /*2ed0*/  BSYNC B1 ;  /* 0x0000000000017941 */ /* 0x000fea0003800000 */
.L_x_34:
[----:B-----5:R-:W-:Y:S01]  /*2ee0*/  LOP3.LUT R14, R18, 0xffffe000, RZ, 0xc0, !PT ;  /* 0xffffe000120e7812 */ /* 0x020fe200078ec0ff */
[----:B------:R-:W-:Y:S01]  /*2ef0*/  IMAD.IADD R21, R21, 0x1, R11 ;  /* 0x0000000115157824 */ /* 0x000fe200078e020b */
[----:B------:R-:W-:Y:S02]  /*2f00*/  IADD3 R6, P2, R6, R10, RZ ;  /* 0x0000000a06067210 */ /* 0x000fe40007f5e0ff */
[----:B------:R-:W-:Y:S01]  /*2f10*/  ISETP.GT.AND P0, PT, R0, 0x8, P0 ;  /* 0x000000080000780c */ /* 0x000fe20000704270 */
[----:B------:R-:W-:Y:S02]  /*2f20*/  FMUL R14, R14, R89 ;  /* 0x000000590e0e7220 */ /* 0x000fe40000400000 */
[----:B------:R-:W-:Y:S02]  /*2f30*/  IMAD.X R7, R21, 0x1, R7, P2 ;  /* 0x0000000115077824 */ /* 0x000fe400010e0607 */
[----:B------:R-:W-:Y:S01]  /*2f40*/  FFMA R25, R25, R88, R14 ;  /* 0x0000005819197223 */ /* 0x000fe2000000000e */
[----:B------:R-:W-:-:S04]  /*2f50*/  LEA R14, P2, R6, R110, 0x2 ;  /* 0x0000006e060e7211 */ /* 0x000fc800078410ff */
[----:B------:R-:W-:Y:S01]  /*2f60*/  LEA.HI.X R15, R6, R111, R7, 0x2, P2 ;  /* 0x0000006f060f7211 */ /* 0x000fe200010f1407 */
[----:B------:R-:W-:Y:S01]  /*2f70*/  @P3 IMAD.MOV.U32 R6, RZ, RZ, R8 ;  /* 0x000000ffff063224 */ /* 0x000fe200078e0008 */
[----:B------:R-:W-:Y:S01]  /*2f80*/  F2FP.TF32.F32.PACK_B R25, R25 ;  /* 0x00000019ff19723e */ /* 0x000fe200024050ff */
[----:B------:R-:W-:-:S05]  /*2f90*/  @P3 IMAD.MOV.U32 R7, RZ, RZ, R9 ;  /* 0x000000ffff073224 */ /* 0x000fca00078e0009 */
[----:B------:R2:W-:Y:S04]  /*2fa0*/  @P3 STG.E desc[UR46][R6.64+0x4], R25 ;  /* 0x0000041906003986 */ /* 0x0005e8000c10192e */
[----:B------:R-:W3:Y:S01]  /*2fb0*/  @P0 LDG.E.LTC128B R18, desc[UR46][R14.64] ;  /* 0x0000002e0e120981 */ /* 0x000ee2000c1e1920 */
[----:B------:R-:W-:Y:S01]  /*2fc0*/  IADD3 R12, P2, P3, R92, R10, R12 ;  /* 0x0000000a5c0c7210 */ /* 0x000fe20007b5e00c */
[----:B------:R-:W-:Y:S01]  /*2fd0*/  BSSY B1, `(.L_x_36) ;  /* 0x0000011000017945 */ /* 0x000fe20003800000 */
[----:B------:R-:W-:Y:S02]  /*2fe0*/  ISETP.GT.AND P1, PT, R0, 0x8, P1 ;  /* 0x000000080000780c */ /* 0x000fe40000f24270 */
[----:B------:R-:W-:-:S03]  /*2ff0*/  IADD3.X R13, R93, R21, R13, P2, P3 ;  /* 0x000000155d0d7210 */ /* 0x000fc600017e640d */
[----:B------:R-:W-:Y:S01]  /*3000*/  IMAD.WIDE.U32 R12, R19, R106, R12 ;  /* 0x0000006a130c7225 */ /* 0x000fe200078e000c */
[----:B------:R-:W-:-:S03]  /*3010*/  SHF.L.U64.HI R19, R94, 0x2, R95 ;  /* 0x000000025e137819 */ /* 0x000fc6000001025f */
[----:B------:R-:W-:Y:S01]  /*3020*/  IMAD.IADD R13, R105, 0x1, R13 ;  /* 0x00000001690d7824 */ /* 0x000fe200078e020d */
[----:B--2---:R-:W-:-:S04]  /*3030*/  LEA R6, P3, R12, R110, 0x2 ;  /* 0x0000006e0c067211 */ /* 0x004fc800078610ff */
[----:B------:R-:W-:Y:S02]  /*3040*/  LEA.HI.X R7, R12, R111, R13, 0x2, P3 ;  /* 0x0000006f0c077211 */ /* 0x000fe400018f140d */
[----:B---3--:R-:W-:-:S05]  /*3050*/  LOP3.LUT R10, R18, 0xffffe000, RZ, 0xc0, !PT ;  /* 0xffffe000120a7812 */ /* 0x008fca00078ec0ff */
[----:B------:R-:W-:Y:S01]  /*3060*/  FMUL R11, R10, R89 ;  /* 0x000000590a0b7220 */ /* 0x000fe20000400000 */
[----:B------:R-:W-:-:S03]  /*3070*/  LEA R10, P2, R94, R8, 0x2 ;  /* 0x000000085e0a7211 */ /* 0x000fc600078410ff */
[----:B------:R-:W-:Y:S02]  /*3080*/  FFMA R21, R26, R88, R11 ;  /* 0x000000581a157223 */ /* 0x000fe4000000000b */
[----:B------:R-:W-:-:S03]  /*3090*/  IMAD.X R11, R19, 0x1, R9, P2 ;  /* 0x00000001130b7824 */ /* 0x000fc600010e0609 */
[----:B------:R-:W-:-:S05]  /*30a0*/  F2FP.TF32.F32.PACK_B R21, R21 ;  /* 0x00000015ff15723e */ /* 0x000fca00024050ff */
[----:B------:R2:W-:Y:S01]  /*30b0*/  @P0 STG.E desc[UR46][R10.64], R21 ;  /* 0x000000150a000986 */ /* 0x0005e2000c10192e */
[----:B------:R-:W-:Y:S05]  /*30c0*/  @!P1 BRA `(.L_x_37) ;  /* 0x0000000000049947 */ /* 0x000fea0003800000 */
[----:B------:R3:W5:Y:S02]  /*30d0*/  LDG.E.LTC128B R18, desc[UR46][R6.64+0x4] ;  /* 0x0000042e06127981 */ /* 0x000764000c1e1920 */
.L_x_37:
[----:B------:R-:W-:Y:S05]  /*30e0*/  BSYNC B1 ;  /* 0x0000000000017941 */ /* 0x000fea0003800000 */
.L_x_36:
[----:B-----5:R-:W-:Y:S01]  /*30f0*/  LOP3.LUT R12, R18, 0xffffe000, RZ, 0xc0, !PT ;  /* 0xffffe000120c7812 */ /* 0x020fe200078ec0ff */
[----:B------:R-:W-:Y:S01]  /*3100*/  BSSY B1, `(.L_x_38) ;  /* 0x0000009000017945 */ /* 0x000fe20003800000 */
[----:B------:R-:W-:-:S03]  /*3110*/  ISETP.GT.AND P0, PT, R3, 0x8, PT ;  /* 0x000000080300780c */ /* 0x000fc60003f04270 */
[----:B------:R-:W-:Y:S01]  /*3120*/  FMUL R12, R12, R89 ;  /* 0x000000590c0c7220 */ /* 0x000fe20000400000 */
[----:B------:R-:W-:-:S03]  /*3130*/  ISETP.GT.AND P2, PT, R0, RZ, P0 ;  /* 0x000000ff0000720c */ /* 0x000fc60000744270 */
[----:B------:R-:W-:-:S05]  /*3140*/  FFMA R27, R27, R88, R12 ;  /* 0x000000581b1b7223 */ /* 0x000fca000000000c */
[----:B------:R-:W-:-:S05]  /*3150*/  F2FP.TF32.F32.PACK_B R27, R27 ;  /* 0x0000001bff1b723e */ /* 0x000fca00024050ff */
[----:B------:R4:W-:Y:S01]  /*3160*/  @P1 STG.E desc[UR46][R10.64+0x4], R27 ;  /* 0x0000041b0a001986 */ /* 0x0009e2000c10192e */
[----:B------:R-:W-:Y:S05]  /*3170*/  @!P2 BRA `(.L_x_39) ;  /* 0x000000000004a947 */ /* 0x000fea0003800000 */
[----:B------:R0:W5:Y:S02]  /*3180*/  LDG.E.LTC128B R18, desc[UR46][R4.64+0x20] ;  /* 0x0000202e04127981 */ /* 0x000164000c1e1920 */
.L_x_39:
[----:B------:R-:W-:Y:S05]  /*3190*/  BSYNC B1 ;  /* 0x0000000000017941 */ /* 0x000fea0003800000 */
.L_x_38:
        /* <DEDUP_REMOVED lines=10> */
.L_x_41:
[----:B------:R-:W-:Y:S05]  /*3240*/  BSYNC B1 ;  /* 0x0000000000017941 */ /* 0x000fea0003800000 */
.L_x_40:
[----:B-----5:R-:W-:Y:S01]  /*3250*/  LOP3.LUT R12, R18, 0xffffe000, RZ, 0xc0, !PT ;  /* 0xffffe000120c7812 */ /* 0x020fe200078ec0ff */
[----:B------:R-:W-:Y:S01]  /*3260*/  BSSY B1, `(.L_x_42) ;  /* 0x0000008000017945 */ /* 0x000fe20003800000 */
[----:B------:R-:W-:-:S03]  /*3270*/  ISETP.GT.AND P0, PT, R0, 0x8, P0 ;  /* 0x000000080000780c */ /* 0x000fc60000704270 */
[----:B------:R-:W-:-:S04]  /*3280*/  FMUL R12, R12, R89 ;  /* 0x000000590c0c7220 */ /* 0x000fc80000400000 */
[----:B------:R-:W-:-:S05]  /*3290*/  FFMA R29, R29, R88, R12 ;  /* 0x000000581d1d7223 */ /* 0x000fca000000000c */
[----:B------:R-:W-:-:S05]  /*32a0*/  F2FP.TF32.F32.PACK_B R29, R29 ;  /* 0x0000001dff1d723e */ /* 0x000fca00024050ff */
[----:B------:R0:W-:Y:S01]  /*32b0*/  @P3 STG.E desc[UR46][R8.64+0x24], R29 ;  /* 0x0000241d08003986 */ /* 0x0001e2000c10192e */
[----:B------:R-:W-:Y:S05]  /*32c0*/  @!P0 BRA `(.L_x_43) ;  /* 0x0000000000048947 */ /* 0x000fea0003800000 */
[----:B------:R0:W5:Y:S02]  /*32d0*/  LDG.E.LTC128B R18, desc[UR46][R6.64+0x20] ;  /* 0x0000202e06127981 */ /* 0x000164000c1e1920 */
.L_x_43:
[----:B------:R-:W-:Y:S05]  /*32e0*/  BSYNC B1 ;  /* 0x0000000000017941 */ /* 0x000fea0003800000 */
.L_x_42:
[----:B-----5:R-:W-:Y:S01]  /*32f0*/  LOP3.LUT R12, R18, 0xffffe000, RZ, 0xc0, !PT ;  /* 0xffffe000120c7812 */ /* 0x020fe200078ec0ff */
[----:B------:R-:W-:Y:S01]  /*3300*/  BSSY B1, `(.L_x_44) ;  /* 0x0000008000017945 */ /* 0x000fe20003800000 */
[----:B------:R-:W-:-:S03]  /*3310*/  ISETP.GT.AND P1, PT, R0, 0x8, P1 ;  /* 0x000000080000780c */ /* 0x000fc60000f24270 */
[----:B0-----:R-:W-:-:S04]  /*3320*/  FMUL R13, R12, R89 ;  /* 0x000000590c0d7220 */ /* 0x001fc80000400000 */
[----:B------:R-:W-:-:S05]  /*3330*/  FFMA R13, R30, R88, R13 ;  /* 0x000000581e0d7223 */ /* 0x000fca000000000d */
[----:B------:R-:W-:-:S05]  /*3340*/  F2FP.TF32.F32.PACK_B R13, R13 ;  /* 0x0000000dff0d723e */ /* 0x000fca00024050ff */
[----:B------:R0:W-:Y:S01]  /*3350*/  @P0 STG.E desc[UR46][R10.64+0x20], R13 ;  /* 0x0000200d0a000986 */ /* 0x0001e2000c10192e */
[----:B------:R-:W-:Y:S05]  /*3360*/  @!P1 BRA `(.L_x_45) ;  /* 0x0000000000049947 */ /* 0x000fea0003800000 */
[----:B------:R0:W5:Y:S02]  /*3370*/  LDG.E.LTC128B R18, desc[UR46][R6.64+0x24] ;  /* 0x0000242e06127981 */ /* 0x000164000c1e1920 */
.L_x_45:
[----:B------:R-:W-:Y:S05]  /*3380*/  BSYNC B1 ;  /* 0x0000000000017941 */ /* 0x000fea0003800000 */
.L_x_44:
        /* <DEDUP_REMOVED lines=10> */
.L_x_47:
[----:B------:R-:W-:Y:S05]  /*3430*/  BSYNC B1 ;  /* 0x0000000000017941 */ /* 0x000fea0003800000 */
.L_x_46:
[----:B-----5:R-:W-:Y:S01]  /*3440*/  LOP3.LUT R12, R18, 0xffffe000, RZ, 0xc0, !PT ;  /* 0xffffe000120c7812 */ /* 0x020fe200078ec0ff */
[----:B------:R-:W-:Y:S01]  /*3450*/  BSSY B1, `(.L_x_48) ;  /* 0x0000009000017945 */ /* 0x000fe20003800000 */
[----:B------:R-:W-:-:S03]  /*3460*/  ISETP.GT.AND P1, PT, R3, 0x11, PT ;  /* 0x000000110300780c */ /* 0x000fc60003f24270 */
[----:B0-----:R-:W-:Y:S01]  /*3470*/  FMUL R13, R12, R89 ;  /* 0x000000590c0d7220 */ /* 0x001fe20000400000 */
[----:B------:R-:W-:-:S03]  /*3480*/  ISETP.GT.AND P3, PT, R0, RZ, P1 ;  /* 0x000000ff0000720c */ /* 0x000fc60000f64270 */
[----:B------:R-:W-:-:S05]  /*3490*/  FFMA R13, R32, R88, R13 ;  /* 0x00000058200d7223 */ /* 0x000fca000000000d */
[----:B------:R-:W-:-:S05]  /*34a0*/  F2FP.TF32.F32.PACK_B R13, R13 ;  /* 0x0000000dff0d723e */ /* 0x000fca00024050ff */
[----:B------:R0:W-:Y:S01]  /*34b0*/  @P2 STG.E desc[UR46][R8.64+0x40], R13 ;  /* 0x0000400d08002986 */ /* 0x0001e2000c10192e */
[----:B------:R-:W-:Y:S05]  /*34c0*/  @!P3 BRA `(.L_x_49) ;  /* 0x000000000004b947 */ /* 0x000fea0003800000 */
[----:B------:R0:W5:Y:S02]  /*34d0*/  LDG.E.LTC128B R18, desc[UR46][R4.64+0x44] ;  /* 0x0000442e04127981 */ /* 0x000164000c1e1920 */
.L_x_49:
[----:B------:R-:W-:Y:S05]  /*34e0*/  BSYNC B1 ;  /* 0x0000000000017941 */ /* 0x000fea0003800000 */
.L_x_48:
        /* <DEDUP_REMOVED lines=9> */
.L_x_51:
[----:B------:R-:W-:Y:S05]  /*3580*/  BSYNC B1 ;  /* 0x0000000000017941 */ /* 0x000fea0003800000 */
.L_x_50:
        /* <DEDUP_REMOVED lines=9> */
.L_x_53:
[----:B------:R-:W-:Y:S05]  /*3620*/  BSYNC B1 ;  /* 0x0000000000017941 */ /* 0x000fea0003800000 */
.L_x_52:
        /* <DEDUP_REMOVED lines=10> */
.L_x_55:
[----:B------:R-:W-:Y:S05]  /*36d0*/  BSYNC B1 ;  /* 0x0000000000017941 */ /* 0x000fea0003800000 */
.L_x_54:
        /* <DEDUP_REMOVED lines=10> */
.L_x_57:
[----:B------:R-:W-:Y:S05]  /*3780*/  BSYNC B1 ;  /* 0x0000000000017941 */ /* 0x000fea0003800000 */
.L_x_56:
        /* <DEDUP_REMOVED lines=9> */
.L_x_59:
[----:B------:R-:W-:Y:S05]  /*3820*/  BSYNC B1 ;  /* 0x0000000000017941 */ /* 0x000fea0003800000 */
.L_x_58:
        /* <DEDUP_REMOVED lines=9> */
.L_x_61:
[----:B------:R-:W-:Y:S05]  /*38c0*/  BSYNC B1 ;  /* 0x0000000000017941 */ /* 0x000fea0003800000 */
.L_x_60:
        /* <DEDUP_REMOVED lines=10> */
.L_x_63:
[----:B------:R-:W-:Y:S05]  /*3970*/  BSYNC B1 ;  /* 0x0000000000017941 */ /* 0x000fea0003800000 */
.L_x_62:
        /* <DEDUP_REMOVED lines=10> */
.L_x_65:
[----:B------:R-:W-:Y:S05]  /*3a20*/  BSYNC B1 ;  /* 0x0000000000017941 */ /* 0x000fea0003800000 */
.L_x_64:
        /* <DEDUP_REMOVED lines=9> */
.L_x_67:
[----:B------:R-:W-:Y:S05]  /*3ac0*/  BSYNC B1 ;  /* 0x0000000000017941 */ /* 0x000fea0003800000 */
.L_x_66:
        /* <DEDUP_REMOVED lines=9> */
.L_x_69:
[----:B------:R-:W-:Y:S05]  /*3b60*/  BSYNC B1 ;  /* 0x0000000000017941 */ /* 0x000fea0003800000 */
.L_x_68:
        /* <DEDUP_REMOVED lines=10> */
.L_x_71:
[----:B------:R-:W-:Y:S05]  /*3c10*/  BSYNC B1 ;  /* 0x0000000000017941 */ /* 0x000fea0003800000 */
.L_x_70:
        /* <DEDUP_REMOVED lines=10> */
.L_x_73:
[----:B------:R-:W-:Y:S05]  /*3cc0*/  BSYNC B1 ;  /* 0x0000000000017941 */ /* 0x000fea0003800000 */
.L_x_72:
        /* <DEDUP_REMOVED lines=9> */
.L_x_75:
[----:B------:R-:W-:Y:S05]  /*3d60*/  BSYNC B1 ;  /* 0x0000000000017941 */ /* 0x000fea0003800000 */
.L_x_74:
        /* <DEDUP_REMOVED lines=9> */
.L_x_77:
[----:B------:R-:W-:Y:S05]  /*3e00*/  BSYNC B1 ;  /* 0x0000000000017941 */ /* 0x000fea0003800000 */
.L_x_76:
        /* <DEDUP_REMOVED lines=10> */
.L_x_79:
[----:B------:R-:W-:Y:S05]  /*3eb0*/  BSYNC B1 ;  /* 0x0000000000017941 */ /* 0x000fea0003800000 */
.L_x_78:
        /* <DEDUP_REMOVED lines=10> */
.L_x_81:
[----:B------:R-:W-:Y:S05]  /*3f60*/  BSYNC B1 ;  /* 0x0000000000017941 */ /* 0x000fea0003800000 */
.L_x_80:
        /* <DEDUP_REMOVED lines=9> */
.L_x_83:
[----:B------:R-:W-:Y:S05]  /*4000*/  BSYNC B1 ;  /* 0x0000000000017941 */ /* 0x000fea0003800000 */
.L_x_82:
        /* <DEDUP_REMOVED lines=9> */
.L_x_85:
[----:B------:R-:W-:Y:S05]  /*40a0*/  BSYNC B1 ;  /* 0x0000000000017941 */ /* 0x000fea0003800000 */
.L_x_84:
        /* <DEDUP_REMOVED lines=10> */
.L_x_87:
[----:B------:R-:W-:Y:S05]  /*4150*/  BSYNC B1 ;  /* 0x0000000000017941 */ /* 0x000fea0003800000 */
.L_x_86:
        /* <DEDUP_REMOVED lines=10> */
.L_x_89:
[----:B------:R-:W-:Y:S05]  /*4200*/  BSYNC B1 ;  /* 0x0000000000017941 */ /* 0x000fea0003800000 */
.L_x_88:
        /* <DEDUP_REMOVED lines=9> */
.L_x_91:
[----:B------:R-:W-:Y:S05]  /*42a0*/  BSYNC B1 ;  /* 0x0000000000017941 */ /* 0x000fea0003800000 */
.L_x_90:
        /* <DEDUP_REMOVED lines=9> */
.L_x_93:
[----:B------:R-:W-:Y:S05]  /*4340*/  BSYNC B1 ;  /* 0x0000000000017941 */ /* 0x000fea0003800000 */
.L_x_92:
        /* <DEDUP_REMOVED lines=10> */
.L_x_95:
[----:B------:R-:W-:Y:S05]  /*43f0*/  BSYNC B1 ;  /* 0x0000000000017941 */ /* 0x000fea0003800000 */
.L_x_94:
        /* <DEDUP_REMOVED lines=10> */
.L_x_97:
[----:B------:R-:W-:Y:S05]  /*44a0*/  BSYNC B1 ;  /* 0x0000000000017941 */ /* 0x000fea0003800000 */
.L_x_96:
        /* <DEDUP_REMOVED lines=9> */
.L_x_99:
[----:B------:R-:W-:Y:S05]  /*4540*/  BSYNC B1 ;  /* 0x0000000000017941 */ /* 0x000fea0003800000 */
.L_x_98:
        /* <DEDUP_REMOVED lines=9> */
.L_x_101:
[----:B------:R-:W-:Y:S05]  /*45e0*/  BSYNC B1 ;  /* 0x0000000000017941 */ /* 0x000fea0003800000 */
.L_x_100:
        /* <DEDUP_REMOVED lines=10> */
.L_x_103:
[----:B------:R-:W-:Y:S05]  /*4690*/  BSYNC B1 ;  /* 0x0000000000017941 */ /* 0x000fea0003800000 */
.L_x_102:
        /* <DEDUP_REMOVED lines=10> */
.L_x_105:
[----:B------:R-:W-:Y:S05]  /*4740*/  BSYNC B1 ;  /* 0x0000000000017941 */ /* 0x000fea0003800000 */
.L_x_104:
        /* <DEDUP_REMOVED lines=9> */
.L_x_107:
[----:B------:R-:W-:Y:S05]  /*47e0*/  BSYNC B1 ;  /* 0x0000000000017941 */ /* 0x000fea0003800000 */
.L_x_106:
        /* <DEDUP_REMOVED lines=9> */
.L_x_109:
[----:B------:R-:W-:Y:S05]  /*4880*/  BSYNC B1 ;  /* 0x0000000000017941 */ /* 0x000fea0003800000 */
.L_x_108:
        /* <DEDUP_REMOVED lines=10> */
.L_x_111:
[----:B------:R-:W-:Y:S05]  /*4930*/  BSYNC B1 ;  /* 0x0000000000017941 */ /* 0x000fea0003800000 */
.L_x_110:
        /* <DEDUP_REMOVED lines=10> */
.L_x_113:
[----:B------:R-:W-:Y:S05]  /*49e0*/  BSYNC B1 ;  /* 0x0000000000017941 */ /* 0x000fea0003800000 */
.L_x_112:
        /* <DEDUP_REMOVED lines=9> */
.L_x_115:
[----:B------:R-:W-:Y:S05]  /*4a80*/  BSYNC B1 ;  /* 0x0000000000017941 */ /* 0x000fea0003800000 */
.L_x_114:
        /* <DEDUP_REMOVED lines=9> */
.L_x_117:
[----:B------:R-:W-:Y:S05]  /*4b20*/  BSYNC B1 ;  /* 0x0000000000017941 */ /* 0x000fea0003800000 */
.L_x_116:
        /* <DEDUP_REMOVED lines=10> */
.L_x_119:
[----:B------:R-:W-:Y:S05]  /*4bd0*/  BSYNC B1 ;  /* 0x0000000000017941 */ /* 0x000fea0003800000 */
.L_x_118:
        /* <DEDUP_REMOVED lines=10> */
.L_x_121:
[----:B------:R-:W-:Y:S05]  /*4c80*/  BSYNC B1 ;  /* 0x0000000000017941 */ /* 0x000fea0003800000 */
.L_x_120:
        /* <DEDUP_REMOVED lines=9> */
.L_x_123:
[----:B------:R-:W-:Y:S05]  /*4d20*/  BSYNC B1 ;  /* 0x0000000000017941 */ /* 0x000fea0003800000 */
.L_x_122:
        /* <DEDUP_REMOVED lines=9> */
.L_x_125:
[----:B------:R-:W-:Y:S05]  /*4dc0*/  BSYNC B1 ;  /* 0x0000000000017941 */ /* 0x000fea0003800000 */
.L_x_124:
        /* <DEDUP_REMOVED lines=10> */
.L_x_127:
[----:B------:R-:W-:Y:S05]  /*4e70*/  BSYNC B1 ;  /* 0x0000000000017941 */ /* 0x000fea0003800000 */
.L_x_126:
        /* <DEDUP_REMOVED lines=10> */
.L_x_129:
[----:B------:R-:W-:Y:S05]  /*4f20*/  BSYNC B1 ;  /* 0x0000000000017941 */ /* 0x000fea0003800000 */
.L_x_128:
        /* <DEDUP_REMOVED lines=9> */
.L_x_131:
[----:B------:R-:W-:Y:S05]  /*4fc0*/  BSYNC B1 ;  /* 0x0000000000017941 */ /* 0x000fea0003800000 */
.L_x_130:
        /* <DEDUP_REMOVED lines=9> */
.L_x_133:
[----:B------:R-:W-:Y:S05]  /*5060*/  BSYNC B1 ;  /* 0x0000000000017941 */ /* 0x000fea0003800000 */
.L_x_132:
        /* <DEDUP_REMOVED lines=10> */
.L_x_135:
[----:B------:R-:W-:Y:S05]  /*5110*/  BSYNC B1 ;  /* 0x0000000000017941 */ /* 0x000fea0003800000 */
.L_x_134:
        /* <DEDUP_REMOVED lines=10> */
.L_x_137:
[----:B------:R-:W-:Y:S05]  /*51c0*/  BSYNC B1 ;  /* 0x0000000000017941 */ /* 0x000fea0003800000 */
.L_x_136:
        /* <DEDUP_REMOVED lines=9> */
.L_x_139:
[----:B------:R-:W-:Y:S05]  /*5260*/  BSYNC B1 ;  /* 0x0000000000017941 */ /* 0x000fea0003800000 */
.L_x_138:
        /* <DEDUP_REMOVED lines=9> */
.L_x_141:
[----:B------:R-:W-:Y:S05]  /*5300*/  BSYNC B1 ;  /* 0x0000000000017941 */ /* 0x000fea0003800000 */
.L_x_140:
        /* <DEDUP_REMOVED lines=10> */
.L_x_143:
[----:B------:R-:W-:Y:S05]  /*53b0*/  BSYNC B1 ;  /* 0x0000000000017941 */ /* 0x000fea0003800000 */
.L_x_142:
        /* <DEDUP_REMOVED lines=10> */
.L_x_145:
[----:B------:R-:W-:Y:S05]  /*5460*/  BSYNC B1 ;  /* 0x0000000000017941 */ /* 0x000fea0003800000 */
.L_x_144:
        /* <DEDUP_REMOVED lines=9> */
.L_x_147:
[----:B------:R-:W-:Y:S05]  /*5500*/  BSYNC B1 ;  /* 0x0000000000017941 */ /* 0x000fea0003800000 */
.L_x_146:
        /* <DEDUP_REMOVED lines=9> */
.L_x_149:
[----:B------:R-:W-:Y:S05]  /*55a0*/  BSYNC B1 ;  /* 0x0000000000017941 */ /* 0x000fea0003800000 */
.L_x_148:
        /* <DEDUP_REMOVED lines=10> */
.L_x_151:
[----:B------:R-:W-:Y:S05]  /*5650*/  BSYNC B1 ;  /* 0x0000000000017941 */ /* 0x000fea0003800000 */
.L_x_150:
        /* <DEDUP_REMOVED lines=10> */
.L_x_153:
[----:B------:R-:W-:Y:S05]  /*5700*/  BSYNC B1 ;  /* 0x0000000000017941 */ /* 0x000fea0003800000 */
.L_x_152:
[----:B01---5:R-:W-:Y:S01]  /*5710*/  LOP3.LUT R4, R18, 0xffffe000, RZ, 0xc0, !PT ;  /* 0xffffe00012047812 */ /* 0x023fe200078ec0ff */
        /* <DEDUP_REMOVED lines=8> */
.L_x_155:
[----:B------:R-:W-:Y:S05]  /*57a0*/  BSYNC B1 ;  /* 0x0000000000017941 */ /* 0x000fea0003800000 */
.L_x_154:
[----:B-----5:R-:W-:Y:S01]  /*57b0*/  LOP3.LUT R4, R18, 0xffffe000, RZ, 0xc0, !PT ;  /* 0xffffe00012047812 */ /* 0x020fe200078ec0ff */
[----:B------:R-:W-:Y:S01]  /*57c0*/  @P0 IMAD.MOV.U32 R5, RZ, RZ, R11 ;  /* 0x000000ffff050224 */ /* 0x000fe200078e000b */
[----:B------:R-:W-:Y:S01]  /*57d0*/  ISETP.GT.AND P1, PT, R0, 0x8, P1 ;  /* 0x000000080000780c */ /* 0x000fe20000f24270 */
[----:B------:R-:W-:Y:S02]  /*57e0*/  BSSY B1, `(.L_x_156) ;  /* 0x0000008000017945 */ /* 0x000fe40003800000 */
[----:B------:R-:W-:Y:S01]  /*57f0*/  FMUL R3, R4, R89 ;  /* 0x0000005904037220 */ /* 0x000fe20000400000 */
[----:B------:R-:W-:-:S03]  /*5800*/  @P0 IMAD.MOV.U32 R4, RZ, RZ, R10 ;  /* 0x000000ffff040224 */ /* 0x000fc600078e000a */
[----:B------:R-:W-:-:S05]  /*5810*/  FFMA R3, R86, R88, R3 ;  /* 0x0000005856037223 */ /* 0x000fca0000000003 */
[----:B------:R-:W-:-:S05]  /*5820*/  F2FP.TF32.F32.PACK_B R3, R3 ;  /* 0x00000003ff03723e */ /* 0x000fca00024050ff */
[----:B------:R0:W-:Y:S01]  /*5830*/  @P0 STG.E desc[UR46][R4.64+0x1e0], R3 ;  /* 0x0001e00304000986 */ /* 0x0001e2000c10192e */
[----:B------:R-:W-:Y:S05]  /*5840*/  @!P1 BRA `(.L_x_157) ;  /* 0x0000000000049947 */ /* 0x000fea0003800000 */
[----:B------:R0:W5:Y:S02]  /*5850*/  LDG.E.LTC128B R18, desc[UR46][R6.64+0x1e4] ;  /* 0x0001e42e06127981 */ /* 0x000164000c1e1920 */
.L_x_157:
[----:B------:R-:W-:Y:S05]  /*5860*/  BSYNC B1 ;  /* 0x0000000000017941 */ /* 0x000fea0003800000 */
.L_x_156:
[----:B------:R-:W-:Y:S05]  /*5870*/  @!P1 BRA `(.L_x_158) ;  /* 0x0000001000b09947 */ /* 0x000fea0003800000 */
[----:B-----5:R-:W-:-:S05]  /*5880*/  LOP3.LUT R18, R18, 0xffffe000, RZ, 0xc0, !PT ;  /* 0xffffe00012127812 */ /* 0x020fca00078ec0ff */
[----:B------:R-:W-:-:S04]  /*5890*/  FMUL R18, R18, R89 ;  /* 0x0000005912127220 */ /* 0x000fc80000400000 */
[----:B------:R-:W-:-:S05]  /*58a0*/  FFMA R87, R87, R88, R18 ;  /* 0x0000005857577223 */ /* 0x000fca0000000012 */
[----:B------:R-:W-:-:S05]  /*58b0*/  F2FP.TF32.F32.PACK_B R87, R87 ;  /* 0x00000057ff57723e */ /* 0x000fca00024050ff */
[----:B------:R0:W-:Y:S01]  /*58c0*/  STG.E desc[UR46][R10.64+0x1e4], R87 ;  /* 0x0001e4570a007986 */ /* 0x0001e2000c10192e */
[----:B------:R-:W-:Y:S05]  /*58d0*/  BRA `(.L_x_158) ;  /* 0x0000001000987947 */ /* 0x000fea0003800000 */
.L_x_33:
[----:B------:R-:W-:Y:S01]  /*58e0*/  ISETP.GT.AND P4, PT, R3, 0x1, PT ;  /* 0x000000010300780c */ /* 0x000fe20003f84270 */
[----:B------:R-:W-:Y:S01]  /*58f0*/  ULDC.64 UR4, c[0x0][0x5c0] ;  /* 0x0001700000047ab9 */ /* 0x000fe20000000a00 */
[-C--:B------:R-:W-:Y:S01]  /*5900*/  FMUL R9, R24, R88.reuse ;  /* 0x0000005818097220 */ /* 0x080fe20000400000 */
[----:B------:R-:W-:Y:S01]  /*5910*/  LEA R4, P3, R104, UR4, 0x2 ;  /* 0x0000000468047c11 */ /* 0x000fe2000f8610ff */
[-C--:B------:R-:W-:Y:S01]  /*5920*/  FMUL R25, R25, R88.reuse ;  /* 0x0000005819197220 */ /* 0x080fe20000400000 */
[----:B------:R-:W-:Y:S01]  /*5930*/  ISETP.GT.AND P1, PT, R0, RZ, P4 ;  /* 0x000000ff0000720c */ /* 0x000fe20002724270 */
[-C--:B------:R-:W-:Y:S01]  /*5940*/  FMUL R11, R26, R88.reuse ;  /* 0x000000581a0b7220 */ /* 0x080fe20000400000 */
[----:B------:R-:W-:Y:S01]  /*5950*/  LEA.HI.X R5, R104, UR5, R113, 0x2, P3 ;  /* 0x0000000568057c11 */ /* 0x000fe200098f1471 */
[-C--:B------:R-:W-:Y:S01]  /*5960*/  FMUL R27, R27, R88.reuse ;  /* 0x000000581b1b7220 */ /* 0x080fe20000400000 */
[----:B------:R-:W-:Y:S01]  /*5970*/  F2FP.TF32.F32.PACK_B R9, R9 ;  /* 0x00000009ff09723e */ /* 0x000fe200024050ff */
[-C--:B------:R-:W-:Y:S01]  /*5980*/  FMUL R29, R29, R88.reuse ;  /* 0x000000581d1d7220 */ /* 0x080fe20000400000 */
[----:B------:R-:W-:Y:S01]  /*5990*/  F2FP.TF32.F32.PACK_B R25, R25 ;  /* 0x00000019ff19723e */ /* 0x000fe200024050ff */
[----:B------:R-:W-:Y:S01]  /*59a0*/  FMUL R31, R31, R88 ;  /* 0x000000581f1f7220 */ /* 0x000fe20000400000 */
[C---:B------:R-:W-:Y:S01]  /*59b0*/  SHF.L.U64.HI R7, R94.reuse, 0x2, R95 ;  /* 0x000000025e077819 */ /* 0x040fe2000001025f */
[----:B------:R0:W-:Y:S01]  /*59c0*/  @P2 STG.E desc[UR46][R4.64], R9 ;  /* 0x0000000904002986 */ /* 0x0001e2000c10192e */
[----:B------:R-:W-:Y:S01]  /*59d0*/  LEA R6, P3, R94, R4, 0x2 ;  /* 0x000000045e067211 */ /* 0x000fe200078610ff */
[-C--:B------:R-:W-:Y:S01]  /*59e0*/  FMUL R13, R32, R88.reuse ;  /* 0x00000058200d7220 */ /* 0x080fe20000400000 */
[C---:B------:R-:W-:Y:S01]  /*59f0*/  ISETP.GT.AND P2, PT, R3.reuse, 0x8, PT ;  /* 0x000000080300780c */ /* 0x040fe20003f44270 */
[----:B------:R-:W-:Y:S01]  /*5a00*/  @P1 STG.E desc[UR46][R4.64+0x4], R25 ;  /* 0x0000041904001986 */ /* 0x000fe2000c10192e */
[----:B------:R-:W-:Y:S01]  /*5a10*/  ISETP.GT.AND P1, PT, R3, 0x9, PT ;  /* 0x000000090300780c */ /* 0x000fe20003f24270 */
[----:B------:R-:W-:Y:S01]  /*5a20*/  IMAD.X R7, R7, 0x1, R5, P3 ;  /* 0x0000000107077824 */ /* 0x000fe200018e0605 */
[C---:B------:R-:W-:Y:S01]  /*5a30*/  ISETP.GT.AND P0, PT, R0.reuse, 0x8, P0 ;  /* 0x000000080000780c */ /* 0x040fe20000704270 */
[-C--:B------:R-:W-:Y:S01]  /*5a40*/  FMUL R33, R33, R88.reuse ;  /* 0x0000005821217220 */ /* 0x080fe20000400000 */
[C---:B------:R-:W-:Y:S01]  /*5a50*/  ISETP.GT.AND P4, PT, R0.reuse, 0x8, P4 ;  /* 0x000000080000780c */ /* 0x040fe20002784270 */
[-C--:B------:R-:W-:Y:S01]  /*5a60*/  FMUL R35, R35, R88.reuse ;  /* 0x0000005823237220 */ /* 0x080fe20000400000 */
[----:B------:R-:W-:Y:S01]  /*5a70*/  ISETP.GT.AND P5, PT, R0, RZ, P2 ;  /* 0x000000ff0000720c */ /* 0x000fe200017a4270 */
[-C--:B0-----:R-:W-:Y:S01]  /*5a80*/  FMUL R9, R28, R88.reuse ;  /* 0x000000581c097220 */ /* 0x081fe20000400000 */
[C---:B------:R-:W-:Y:S01]  /*5a90*/  ISETP.GT.AND P3, PT, R0.reuse, RZ, P1 ;  /* 0x000000ff0000720c */ /* 0x040fe20000f64270 */
[-C--:B------:R-:W-:Y:S01]  /*5aa0*/  FMUL R37, R37, R88.reuse ;  /* 0x0000005825257220 */ /* 0x080fe20000400000 */
[----:B------:R-:W-:Y:S01]  /*5ab0*/  F2FP.TF32.F32.PACK_B R11, R11 ;  /* 0x0000000bff0b723e */ /* 0x000fe200024050ff */
[-C--:B------:R-:W-:Y:S01]  /*5ac0*/  FMUL R39, R39, R88.reuse ;  /* 0x0000005827277220 */ /* 0x080fe20000400000 */
[----:B------:R-:W-:Y:S01]  /*5ad0*/  F2FP.TF32.F32.PACK_B R27, R27 ;  /* 0x0000001bff1b723e */ /* 0x000fe200024050ff */
[-C--:B------:R-:W-:Y:S01]  /*5ae0*/  FMUL R41, R41, R88.reuse ;  /* 0x0000005829297220 */ /* 0x080fe20000400000 */
[----:B------:R-:W-:Y:S01]  /*5af0*/  F2FP.TF32.F32.PACK_B R9, R9 ;  /* 0x00000009ff09723e */ /* 0x000fe200024050ff */
[----:B------:R0:W-:Y:S01]  /*5b00*/  @P0 STG.E desc[UR46][R6.64], R11 ;  /* 0x0000000b06000986 */ /* 0x0001e2000c10192e */
[----:B------:R-:W-:Y:S01]  /*5b10*/  F2FP.TF32.F32.PACK_B R29, R29 ;  /* 0x0000001dff1d723e */ /* 0x000fe200024050ff */
[-C--:B------:R-:W-:Y:S01]  /*5b20*/  FMUL R43, R43, R88.reuse ;  /* 0x000000582b2b7220 */ /* 0x080fe20000400000 */
[----:B------:R-:W-:Y:S01]  /*5b30*/  ISETP.GT.AND P0, PT, R3, 0x10, PT ;  /* 0x000000100300780c */ /* 0x000fe20003f04270 */
[----:B------:R-:W-:Y:S01]  /*5b40*/  @P4 STG.E desc[UR46][R6.64+0x4], R27 ;  /* 0x0000041b06004986 */ /* 0x000fe2000c10192e */
[C---:B------:R-:W-:Y:S01]  /*5b50*/  ISETP.GT.AND P2, PT, R0.reuse, 0x8, P2 ;  /* 0x000000080000780c */ /* 0x040fe20001744270 */
[-C--:B------:R-:W-:Y:S01]  /*5b60*/  FMUL R45, R45, R88.reuse ;  /* 0x000000582d2d7220 */ /* 0x080fe20000400000 */
[C---:B------:R-:W-:Y:S01]  /*5b70*/  ISETP.GT.AND P1, PT, R0.reuse, 0x8, P1 ;  /* 0x000000080000780c */ /* 0x040fe20000f24270 */
[----:B------:R1:W-:Y:S01]  /*5b80*/  @P5 STG.E desc[UR46][R4.64+0x20], R9 ;  /* 0x0000200904005986 */ /* 0x0003e2000c10192e */
[----:B------:R-:W-:Y:S01]  /*5b90*/  ISETP.GT.AND P5, PT, R0, RZ, P0 ;  /* 0x000000ff0000720c */ /* 0x000fe200007a4270 */
[-C--:B------:R-:W-:Y:S01]  /*5ba0*/  FMUL R47, R47, R88.reuse ;  /* 0x000000582f2f7220 */ /* 0x080fe20000400000 */
[----:B------:R-:W-:Y:S01]  /*5bb0*/  F2FP.TF32.F32.PACK_B R31, R31 ;  /* 0x0000001fff1f723e */ /* 0x000fe200024050ff */
[----:B------:R-:W-:Y:S01]  /*5bc0*/  @P3 STG.E desc[UR46][R4.64+0x24], R29 ;  /* 0x0000241d04003986 */ /* 0x000fe2000c10192e */
[----:B------:R-:W-:Y:S01]  /*5bd0*/  ISETP.GT.AND P3, PT, R3, 0x11, PT ;  /* 0x000000110300780c */ /* 0x000fe20003f64270 */
[-C--:B0-----:R-:W-:Y:S01]  /*5be0*/  FMUL R11, R30, R88.reuse ;  /* 0x000000581e0b7220 */ /* 0x081fe20000400000 */
[----:B------:R-:W-:Y:S01]  /*5bf0*/  F2FP.TF32.F32.PACK_B R13, R13 ;  /* 0x0000000dff0d723e */ /* 0x000fe200024050ff */
[-C--:B------:R-:W-:Y:S01]  /*5c00*/  FMUL R49, R49, R88.reuse ;  /* 0x0000005831317220 */ /* 0x080fe20000400000 */
[----:B------:R-:W-:Y:S01]  /*5c10*/  ISETP.GT.AND P4, PT, R0, RZ, P3 ;  /* 0x000000ff0000720c */ /* 0x000fe20001f84270 */
[-C--:B------:R-:W-:Y:S01]  /*5c20*/  FMUL R51, R51, R88.reuse ;  /* 0x0000005833337220 */ /* 0x080fe20000400000 */
[----:B------:R-:W-:Y:S01]  /*5c30*/  F2FP.TF32.F32.PACK_B R11, R11 ;  /* 0x0000000bff0b723e */ /* 0x000fe200024050ff */
[-C--:B-1----:R-:W-:Y:S01]  /*5c40*/  FMUL R9, R34, R88.reuse ;  /* 0x0000005822097220 */ /* 0x082fe20000400000 */
[----:B------:R-:W-:Y:S01]  /*5c50*/  F2FP.TF32.F32.PACK_B R33, R33 ;  /* 0x00000021ff21723e */ /* 0x000fe200024050ff */
[-C--:B------:R-:W-:Y:S01]  /*5c60*/  FMUL R53, R53, R88.reuse ;  /* 0x0000005835357220 */ /* 0x080fe20000400000 */
[C---:B------:R-:W-:Y:S01]  /*5c70*/  ISETP.GT.AND P0, PT, R0.reuse, 0x8, P0 ;  /* 0x000000080000780c */ /* 0x040fe20000704270 */
[----:B------:R0:W-:Y:S01]  /*5c80*/  @P2 STG.E desc[UR46][R6.64+0x20], R11 ;  /* 0x0000200b06002986 */ /* 0x0001e2000c10192e */
[----:B------:R-:W-:Y:S01]  /*5c90*/  ISETP.GT.AND P2, PT, R3, 0x19, PT ;  /* 0x000000190300780c */ /* 0x000fe20003f44270 */
[-C--:B------:R-:W-:Y:S01]  /*5ca0*/  FMUL R55, R55, R88.reuse ;  /* 0x0000005837377220 */ /* 0x080fe20000400000 */
[----:B------:R-:W-:Y:S01]  /*5cb0*/  F2FP.TF32.F32.PACK_B R9, R9 ;  /* 0x00000009ff09723e */ /* 0x000fe200024050ff */
[----:B------:R-:W-:Y:S01]  /*5cc0*/  @P1 STG.E desc[UR46][R6.64+0x24], R31 ;  /* 0x0000241f06001986 */ /* 0x000fe2000c10192e */
[----:B------:R-:W-:Y:S01]  /*5cd0*/  ISETP.GT.AND P1, PT, R3, 0x18, PT ;  /* 0x000000180300780c */ /* 0x000fe20003f24270 */
[-C--:B------:R-:W-:Y:S01]  /*5ce0*/  FMUL R57, R57, R88.reuse ;  /* 0x0000005839397220 */ /* 0x080fe20000400000 */
[----:B------:R-:W-:Y:S01]  /*5cf0*/  F2FP.TF32.F32.PACK_B R35, R35 ;  /* 0x00000023ff23723e */ /* 0x000fe200024050ff */
[----:B------:R1:W-:Y:S01]  /*5d00*/  @P5 STG.E desc[UR46][R4.64+0x40], R13 ;  /* 0x0000400d04005986 */ /* 0x0003e2000c10192e */
[C---:B------:R-:W-:Y:S01]  /*5d10*/  ISETP.GT.AND P5, PT, R0.reuse, RZ, P1 ;  /* 0x000000ff0000720c */ /* 0x040fe20000fa4270 */
[-C--:B------:R-:W-:Y:S01]  /*5d20*/  FMUL R59, R59, R88.reuse ;  /* 0x000000583b3b7220 */ /* 0x080fe20000400000 */
[----:B------:R-:W-:Y:S01]  /*5d30*/  F2FP.TF32.F32.PACK_B R37, R37 ;  /* 0x00000025ff25723e */ /* 0x000fe200024050ff */
[----:B------:R-:W-:Y:S01]  /*5d40*/  @P4 STG.E desc[UR46][R4.64+0x44], R33 ;  /* 0x0000442104004986 */ /* 0x000fe2000c10192e */
[----:B------:R-:W-:Y:S01]  /*5d50*/  ISETP.GT.AND P4, PT, R0, 0x8, P3 ;  /* 0x000000080000780c */ /* 0x000fe20001f84270 */
[-C--:B0-----:R-:W-:Y:S01]  /*5d60*/  FMUL R11, R36, R88.reuse ;  /* 0x00000058240b7220 */ /* 0x081fe20000400000 */
[C---:B------:R-:W-:Y:S01]  /*5d70*/  ISETP.GT.AND P3, PT, R0.reuse, RZ, P2 ;  /* 0x000000ff0000720c */ /* 0x040fe20001764270 */
[----:B------:R0:W-:Y:S01]  /*5d80*/  @P0 STG.E desc[UR46][R6.64+0x40], R9 ;  /* 0x0000400906000986 */ /* 0x0001e2000c10192e */
[----:B------:R-:W-:Y:S01]  /*5d90*/  ISETP.GT.AND P1, PT, R0, 0x8, P1 ;  /* 0x000000080000780c */ /* 0x000fe20000f24270 */
[-C--:B------:R-:W-:Y:S01]  /*5da0*/  FMUL R61, R61, R88.reuse ;  /* 0x000000583d3d7220 */ /* 0x080fe20000400000 */
[----:B------:R-:W-:Y:S01]  /*5db0*/  F2FP.TF32.F32.PACK_B R11, R11 ;  /* 0x0000000bff0b723e */ /* 0x000fe200024050ff */
[-C--:B-1----:R-:W-:Y:S01]  /*5dc0*/  FMUL R13, R40, R88.reuse ;  /* 0x00000058280d7220 */ /* 0x082fe20000400000 */
[----:B------:R-:W-:Y:S01]  /*5dd0*/  ISETP.GT.AND P0, PT, R3, 0x20, PT ;  /* 0x000000200300780c */ /* 0x000fe20003f04270 */
[-C--:B------:R-:W-:Y:S01]  /*5de0*/  FMUL R63, R63, R88.reuse ;  /* 0x000000583f3f7220 */ /* 0x080fe20000400000 */
[----:B------:R-:W-:Y:S01]  /*5df0*/  F2FP.TF32.F32.PACK_B R39, R39 ;  /* 0x00000027ff27723e */ /* 0x000fe200024050ff */
[-C--:B------:R-:W-:Y:S01]  /*5e00*/  FMUL R65, R65, R88.reuse ;  /* 0x0000005841417220 */ /* 0x080fe20000400000 */
[----:B------:R-:W-:Y:S01]  /*5e10*/  F2FP.TF32.F32.PACK_B R13, R13 ;  /* 0x0000000dff0d723e */ /* 0x000fe200024050ff */
[----:B------:R-:W-:Y:S01]  /*5e20*/  @P4 STG.E desc[UR46][R6.64+0x44], R35 ;  /* 0x0000442306004986 */ /* 0x000fe2000c10192e */
[----:B------:R-:W-:Y:S01]  /*5e30*/  ISETP.GT.AND P4, PT, R0, 0x8, P2 ;  /* 0x000000080000780c */ /* 0x000fe20001784270 */
[-C--:B0-----:R-:W-:Y:S01]  /*5e40*/  FMUL R9, R38, R88.reuse ;  /* 0x0000005826097220 */ /* 0x081fe20000400000 */
[----:B------:R-:W-:Y:S01]  /*5e50*/  ISETP.GT.AND P2, PT, R3, 0x21, PT ;  /* 0x000000210300780c */ /* 0x000fe20003f44270 */
[----:B------:R0:W-:Y:S01]  /*5e60*/  @P5 STG.E desc[UR46][R4.64+0x60], R11 ;  /* 0x0000600b04005986 */ /* 0x0001e2000c10192e */
[C---:B------:R-:W-:Y:S01]  /*5e70*/  ISETP.GT.AND P5, PT, R0.reuse, RZ, P0 ;  /* 0x000000ff0000720c */ /* 0x040fe200007a4270 */
[-C--:B------:R-:W-:Y:S01]  /*5e80*/  FMUL R67, R67, R88.reuse ;  /* 0x0000005843437220 */ /* 0x080fe20000400000 */
[----:B------:R-:W-:Y:S01]  /*5e90*/  F2FP.TF32.F32.PACK_B R9, R9 ;  /* 0x00000009ff09723e */ /* 0x000fe200024050ff */
[----:B------:R-:W-:Y:S01]  /*5ea0*/  @P3 STG.E desc[UR46][R4.64+0x64], R37 ;  /* 0x0000642504003986 */ /* 0x000fe2000c10192e */
[C---:B------:R-:W-:Y:S01]  /*5eb0*/  ISETP.GT.AND P3, PT, R0.reuse, RZ, P2 ;  /* 0x000000ff0000720c */ /* 0x040fe20001764270 */
[-C--:B------:R-:W-:Y:S01]  /*5ec0*/  FMUL R69, R69, R88.reuse ;  /* 0x0000005845457220 */ /* 0x080fe20000400000 */
[----:B------:R-:W-:Y:S01]  /*5ed0*/  F2FP.TF32.F32.PACK_B R41, R41 ;  /* 0x00000029ff29723e */ /* 0x000fe200024050ff */
[----:B------:R1:W-:Y:S01]  /*5ee0*/  @P1 STG.E desc[UR46][R6.64+0x60], R9 ;  /* 0x0000600906001986 */ /* 0x0003e2000c10192e */
[C---:B------:R-:W-:Y:S01]  /*5ef0*/  ISETP.GT.AND P0, PT, R0.reuse, 0x8, P0 ;  /* 0x000000080000780c */ /* 0x040fe20000704270 */
[-C--:B------:R-:W-:Y:S01]  /*5f00*/  FMUL R71, R71, R88.reuse ;  /* 0x0000005847477220 */ /* 0x080fe20000400000 */
[C---:B------:R-:W-:Y:S01]  /*5f10*/  ISETP.GT.AND P1, PT, R3.reuse, 0x28, PT ;  /* 0x000000280300780c */ /* 0x040fe20003f24270 */
[----:B------:R-:W-:Y:S01]  /*5f20*/  @P4 STG.E desc[UR46][R6.64+0x64], R39 ;  /* 0x0000642706004986 */ /* 0x000fe2000c10192e */
[----:B------:R-:W-:Y:S01]  /*5f30*/  ISETP.GT.AND P4, PT, R0, 0x8, P2 ;  /* 0x000000080000780c */ /* 0x000fe20001784270 */
[-C--:B0-----:R-:W-:Y:S01]  /*5f40*/  FMUL R11, R44, R88.reuse ;  /* 0x000000582c0b7220 */ /* 0x081fe20000400000 */
[----:B------:R-:W-:Y:S01]  /*5f50*/  ISETP.GT.AND P2, PT, R3, 0x29, PT ;  /* 0x000000290300780c */ /* 0x000fe20003f44270 */
[----:B------:R0:W-:Y:S01]  /*5f60*/  @P5 STG.E desc[UR46][R4.64+0x80], R13 ;  /* 0x0000800d04005986 */ /* 0x0001e2000c10192e */
[----:B------:R-:W-:Y:S01]  /*5f70*/  ISETP.GT.AND P5, PT, R0, RZ, P1 ;  /* 0x000000ff0000720c */ /* 0x000fe20000fa4270 */
[-C--:B------:R-:W-:Y:S01]  /*5f80*/  FMUL R73, R73, R88.reuse ;  /* 0x0000005849497220 */ /* 0x080fe20000400000 */
[----:B------:R-:W-:Y:S01]  /*5f90*/  F2FP.TF32.F32.PACK_B R43, R43 ;  /* 0x0000002bff2b723e */ /* 0x000fe200024050ff */
[-C--:B-1----:R-:W-:Y:S01]  /*5fa0*/  FMUL R9, R42, R88.reuse ;  /* 0x000000582a097220 */ /* 0x082fe20000400000 */
[----:B------:R-:W-:Y:S01]  /*5fb0*/  @P3 STG.E desc[UR46][R4.64+0x84], R41 ;  /* 0x0000842904003986 */ /* 0x000fe2000c10192e */
[----:B------:R-:W-:Y:S01]  /*5fc0*/  ISETP.GT.AND P3, PT, R0, RZ, P2 ;  /* 0x000000ff0000720c */ /* 0x000fe20001764270 */
[-C--:B------:R-:W-:Y:S01]  /*5fd0*/  FMUL R75, R75, R88.reuse ;  /* 0x000000584b4b7220 */ /* 0x080fe20000400000 */
[----:B------:R-:W-:Y:S01]  /*5fe0*/  F2FP.TF32.F32.PACK_B R11, R11 ;  /* 0x0000000bff0b723e */ /* 0x000fe200024050ff */
[-C--:B------:R-:W-:Y:S01]  /*5ff0*/  FMUL R77, R77, R88.reuse ;  /* 0x000000584d4d7220 */ /* 0x080fe20000400000 */
[----:B------:R-:W-:Y:S01]  /*6000*/  F2FP.TF32.F32.PACK_B R9, R9 ;  /* 0x00000009ff09723e */ /* 0x000fe200024050ff */
[-C--:B------:R-:W-:Y:S01]  /*6010*/  FMUL R79, R79, R88.reuse ;  /* 0x000000584f4f7220 */ /* 0x080fe20000400000 */
[----:B------:R-:W-:Y:S01]  /*6020*/  F2FP.TF32.F32.PACK_B R45, R45 ;  /* 0x0000002dff2d723e */ /* 0x000fe200024050ff */
[-C--:B0-----:R-:W-:Y:S01]  /*6030*/  FMUL R13, R48, R88.reuse ;  /* 0x00000058300d7220 */ /* 0x081fe20000400000 */
[C---:B------:R-:W-:Y:S01]  /*6040*/  ISETP.GT.AND P1, PT, R0.reuse, 0x8, P1 ;  /* 0x000000080000780c */ /* 0x040fe20000f24270 */
[----:B------:R0:W-:Y:S01]  /*6050*/  @P0 STG.E desc[UR46][R6.64+0x80], R9 ;  /* 0x0000800906000986 */ /* 0x0001e2000c10192e */
[----:B------:R-:W-:Y:S01]  /*6060*/  ISETP.GT.AND P0, PT, R3, 0x30, PT ;  /* 0x000000300300780c */ /* 0x000fe20003f04270 */
[-C--:B------:R-:W-:Y:S01]  /*6070*/  FMUL R81, R81, R88.reuse ;  /* 0x0000005851517220 */ /* 0x080fe20000400000 */
[----:B------:R-:W-:Y:S01]  /*6080*/  F2FP.TF32.F32.PACK_B R47, R47 ;  /* 0x0000002fff2f723e */ /* 0x000fe200024050ff */
[----:B------:R-:W-:Y:S01]  /*6090*/  @P4 STG.E desc[UR46][R6.64+0x84], R43 ;  /* 0x0000842b06004986 */ /* 0x000fe2000c10192e */
[C---:B------:R-:W-:Y:S01]  /*60a0*/  ISETP.GT.AND P4, PT, R0.reuse, 0x8, P2 ;  /* 0x000000080000780c */ /* 0x040fe20001784270 */
[-C--:B------:R-:W-:Y:S01]  /*60b0*/  FMUL R83, R83, R88.reuse ;  /* 0x0000005853537220 */ /* 0x080fe20000400000 */
[----:B------:R-:W-:Y:S01]  /*60c0*/  ISETP.GT.AND P2, PT, R3, 0x31, PT ;  /* 0x000000310300780c */ /* 0x000fe20003f44270 */
[----:B------:R1:W-:Y:S01]  /*60d0*/  @P5 STG.E desc[UR46][R4.64+0xa0], R11 ;  /* 0x0000a00b04005986 */ /* 0x0003e2000c10192e */
[----:B------:R-:W-:Y:S01]  /*60e0*/  ISETP.GT.AND P5, PT, R0, RZ, P0 ;  /* 0x000000ff0000720c */ /* 0x000fe200007a4270 */
[-C--:B------:R-:W-:Y:S01]  /*60f0*/  FMUL R85, R85, R88.reuse ;  /* 0x0000005855557220 */ /* 0x080fe20000400000 */
[----:B------:R-:W-:Y:S01]  /*6100*/  F2FP.TF32.F32.PACK_B R13, R13 ;  /* 0x0000000dff0d723e */ /* 0x000fe200024050ff */
[-C--:B0-----:R-:W-:Y:S01]  /*6110*/  FMUL R9, R46, R88.reuse ;  /* 0x000000582e097220 */ /* 0x081fe20000400000 */
[----:B------:R-:W-:Y:S01]  /*6120*/  @P3 STG.E desc[UR46][R4.64+0xa4], R45 ;  /* 0x0000a42d04003986 */ /* 0x000fe2000c10192e */
[----:B------:R-:W-:Y:S01]  /*6130*/  ISETP.GT.AND P3, PT, R0, RZ, P2 ;  /* 0x000000ff0000720c */ /* 0x000fe20001764270 */
[----:B------:R-:W-:Y:S01]  /*6140*/  FMUL R87, R87, R88 ;  /* 0x0000005857577220 */ /* 0x000fe20000400000 */
[----:B------:R-:W-:-:S02]  /*6150*/  F2FP.TF32.F32.PACK_B R49, R49 ;  /* 0x00000031ff31723e */ /* 0x000fc400024050ff */
[----:B------:R-:W-:Y:S02]  /*6160*/  F2FP.TF32.F32.PACK_B R9, R9 ;  /* 0x00000009ff09723e */ /* 0x000fe400024050ff */
[----:B------:R-:W-:Y:S01]  /*6170*/  ISETP.GT.AND P0, PT, R0, 0x8, P0 ;  /* 0x000000080000780c */ /* 0x000fe20000704270 */
[----:B-1----:R-:W-:Y:S01]  /*6180*/  FMUL R11, R52, R88 ;  /* 0x00000058340b7220 */ /* 0x002fe20000400000 */
[----:B------:R-:W-:Y:S01]  /*6190*/  F2FP.TF32.F32.PACK_B R51, R51 ;  /* 0x00000033ff33723e */ /* 0x000fe200024050ff */
[----:B------:R0:W-:Y:S01]  /*61a0*/  @P1 STG.E desc[UR46][R6.64+0xa0], R9 ;  /* 0x0000a00906001986 */ /* 0x0001e2000c10192e */
[----:B------:R-:W-:Y:S02]  /*61b0*/  ISETP.GT.AND P1, PT, R3, 0x38, PT ;  /* 0x000000380300780c */ /* 0x000fe40003f24270 */
[----:B------:R-:W-:Y:S01]  /*61c0*/  F2FP.TF32.F32.PACK_B R11, R11 ;  /* 0x0000000bff0b723e */ /* 0x000fe200024050ff */
[----:B------:R-:W-:Y:S01]  /*61d0*/  @P4 STG.E desc[UR46][R6.64+0xa4], R47 ;  /* 0x0000a42f06004986 */ /* 0x000fe2000c10192e */
[----:B------:R-:W-:-:S02]  /*61e0*/  ISETP.GT.AND P4, PT, R0, 0x8, P2 ;  /* 0x000000080000780c */ /* 0x000fc40001784270 */
[----:B------:R-:W-:Y:S01]  /*61f0*/  ISETP.GT.AND P2, PT, R3, 0x39, PT ;  /* 0x000000390300780c */ /* 0x000fe20003f44270 */
[----:B------:R1:W-:Y:S01]  /*6200*/  @P5 STG.E desc[UR46][R4.64+0xc0], R13 ;  /* 0x0000c00d04005986 */ /* 0x0003e2000c10192e */
[----:B------:R-:W-:Y:S02]  /*6210*/  ISETP.GT.AND P5, PT, R0, RZ, P1 ;  /* 0x000000ff0000720c */ /* 0x000fe40000fa4270 */
[----:B------:R-:W-:Y:S01]  /*6220*/  F2FP.TF32.F32.PACK_B R53, R53 ;  /* 0x00000035ff35723e */ /* 0x000fe200024050ff */
[-C--:B0-----:R-:W-:Y:S01]  /*6230*/  FMUL R9, R50, R88.reuse ;  /* 0x0000005832097220 */ /* 0x081fe20000400000 */
[----:B------:R-:W-:Y:S01]  /*6240*/  @P3 STG.E desc[UR46][R4.64+0xc4], R49 ;  /* 0x0000c43104003986 */ /* 0x000fe2000c10192e */
[C---:B------:R-:W-:Y:S02]  /*6250*/  ISETP.GT.AND P3, PT, R0.reuse, RZ, P2 ;  /* 0x000000ff0000720c */ /* 0x040fe40001764270 */
[----:B------:R-:W-:Y:S02]  /*6260*/  ISETP.GT.AND P1, PT, R0, 0x8, P1 ;  /* 0x000000080000780c */ /* 0x000fe40000f24270 */
[----:B------:R-:W-:Y:S01]  /*6270*/  F2FP.TF32.F32.PACK_B R9, R9 ;  /* 0x00000009ff09723e */ /* 0x000fe200024050ff */
[----:B-1----:R-:W-:Y:S01]  /*6280*/  FMUL R13, R56, R88 ;  /* 0x00000058380d7220 */ /* 0x002fe20000400000 */
[----:B------:R-:W-:-:S03]  /*6290*/  F2FP.TF32.F32.PACK_B R55, R55 ;  /* 0x00000037ff37723e */ /* 0x000fc600024050ff */
[----:B------:R0:W-:Y:S01]  /*62a0*/  @P0 STG.E desc[UR46][R6.64+0xc0], R9 ;  /* 0x0000c00906000986 */ /* 0x0001e2000c10192e */
[C---:B------:R-:W-:Y:S02]  /*62b0*/  ISETP.GT.AND P0, PT, R3.reuse, 0x40, PT ;  /* 0x000000400300780c */ /* 0x040fe40003f04270 */
[----:B------:R-:W-:Y:S01]  /*62c0*/  F2FP.TF32.F32.PACK_B R13, R13 ;  /* 0x0000000dff0d723e */ /* 0x000fe200024050ff */
[----:B------:R-:W-:Y:S01]  /*62d0*/  @P4 STG.E desc[UR46][R6.64+0xc4], R51 ;  /* 0x0000c43306004986 */ /* 0x000fe2000c10192e */
[C---:B------:R-:W-:Y:S02]  /*62e0*/  ISETP.GT.AND P4, PT, R0.reuse, 0x8, P2 ;  /* 0x000000080000780c */ /* 0x040fe40001784270 */
[----:B------:R-:W-:Y:S01]  /*62f0*/  ISETP.GT.AND P2, PT, R3, 0x41, PT ;  /* 0x000000410300780c */ /* 0x000fe20003f44270 */
[----:B------:R1:W-:Y:S01]  /*6300*/  @P5 STG.E desc[UR46][R4.64+0xe0], R11 ;  /* 0x0000e00b04005986 */ /* 0x0003e2000c10192e */
[----:B------:R-:W-:Y:S02]  /*6310*/  ISETP.GT.AND P5, PT, R0, RZ, P0 ;  /* 0x000000ff0000720c */ /* 0x000fe400007a4270 */
[----:B------:R-:W-:Y:S01]  /*6320*/  F2FP.TF32.F32.PACK_B R57, R57 ;  /* 0x00000039ff39723e */ /* 0x000fe200024050ff */
[----:B0-----:R-:W-:Y:S01]  /*6330*/  FMUL R9, R54, R88 ;  /* 0x0000005836097220 */ /* 0x001fe20000400000 */
[----:B------:R-:W-:Y:S01]  /*6340*/  @P3 STG.E desc[UR46][R4.64+0xe4], R53 ;  /* 0x0000e43504003986 */ /* 0x000fe2000c10192e */
[----:B------:R-:W-:-:S02]  /*6350*/  ISETP.GT.AND P3, PT, R0, RZ, P2 ;  /* 0x000000ff0000720c */ /* 0x000fc40001764270 */
        /* <DEDUP_REMOVED lines=61> */
[----:B------:R-:W-:Y:S01]  /*6730*/  @P3 STG.E desc[UR46][R4.64+0x164], R69 ;  /* 0x0001644504003986 */ /* 0x000fe2000c10192e */
[----:B0-----:R-:W-:Y:S01]  /*6740*/  FMUL R9, R70, R88 ;  /* 0x0000005846097220 */ /* 0x001fe20000400000 */
[----:B------:R-:W-:-:S02]  /*6750*/  ISETP.GT.AND P3, PT, R0, RZ, P2 ;  /* 0x000000ff0000720c */ /* 0x000fc40001764270 */
[----:B------:R-:W-:Y:S02]  /*6760*/  ISETP.GT.AND P0, PT, R0, 0x8, P0 ;  /* 0x000000080000780c */ /* 0x000fe40000704270 */
[----:B------:R-:W-:Y:S01]  /*6770*/  F2FP.TF32.F32.PACK_B R9, R9 ;  /* 0x00000009ff09723e */ /* 0x000fe200024050ff */
[----:B-1----:R-:W-:Y:S01]  /*6780*/  FMUL R11, R76, R88 ;  /* 0x000000584c0b7220 */ /* 0x002fe20000400000 */
[----:B------:R-:W-:-:S03]  /*6790*/  F2FP.TF32.F32.PACK_B R75, R75 ;  /* 0x0000004bff4b723e */ /* 0x000fc600024050ff */
[----:B------:R0:W-:Y:S01]  /*67a0*/  @P1 STG.E desc[UR46][R6.64+0x160], R9 ;  /* 0x0001600906001986 */ /* 0x0001e2000c10192e */
[----:B------:R-:W-:Y:S02]  /*67b0*/  F2FP.TF32.F32.PACK_B R77, R77 ;  /* 0x0000004dff4d723e */ /* 0x000fe400024050ff */
[----:B------:R-:W-:Y:S01]  /*67c0*/  F2FP.TF32.F32.PACK_B R11, R11 ;  /* 0x0000000bff0b723e */ /* 0x000fe200024050ff */
[----:B------:R-:W-:Y:S01]  /*67d0*/  @P4 STG.E desc[UR46][R6.64+0x164], R71 ;  /* 0x0001644706004986 */ /* 0x000fe2000c10192e */
[C---:B------:R-:W-:Y:S02]  /*67e0*/  ISETP.GT.AND P4, PT, R3.reuse, 0x68, PT ;  /* 0x000000680300780c */ /* 0x040fe40003f84270 */
[----:B------:R-:W-:Y:S01]  /*67f0*/  F2FP.TF32.F32.PACK_B R79, R79 ;  /* 0x0000004fff4f723e */ /* 0x000fe200024050ff */
[----:B------:R1:W-:Y:S01]  /*6800*/  @P5 STG.E desc[UR46][R4.64+0x180], R13 ;  /* 0x0001800d04005986 */ /* 0x0003e2000c10192e */
[----:B------:R-:W-:Y:S02]  /*6810*/  ISETP.GT.AND P5, PT, R3, 0x69, PT ;  /* 0x000000690300780c */ /* 0x000fe40003fa4270 */
[----:B------:R-:W-:Y:S01]  /*6820*/  F2FP.TF32.F32.PACK_B R81, R81 ;  /* 0x00000051ff51723e */ /* 0x000fe200024050ff */
[----:B------:R-:W-:Y:S01]  /*6830*/  @P3 STG.E desc[UR46][R4.64+0x184], R73 ;  /* 0x0001844904003986 */ /* 0x000fe2000c10192e */
[----:B------:R-:W-:Y:S01]  /*6840*/  ISETP.GT.AND P3, PT, R0, 0x8, P2 ;  /* 0x000000080000780c */ /* 0x000fe20001764270 */
[----:B0-----:R-:W-:Y:S01]  /*6850*/  FMUL R9, R74, R88 ;  /* 0x000000584a097220 */ /* 0x001fe20000400000 */
[----:B------:R-:W-:-:S02]  /*6860*/  ISETP.GT.AND P2, PT, R0, RZ, P4 ;  /* 0x000000ff0000720c */ /* 0x000fc40002744270 */
[C---:B------:R-:W-:Y:S02]  /*6870*/  ISETP.GT.AND P1, PT, R0.reuse, RZ, P5 ;  /* 0x000000ff0000720c */ /* 0x040fe40002f24270 */
[----:B------:R-:W-:Y:S01]  /*6880*/  ISETP.GT.AND P4, PT, R0, 0x8, P4 ;  /* 0x000000080000780c */ /* 0x000fe20002784270 */
[----:B-1----:R-:W-:Y:S01]  /*6890*/  FMUL R13, R78, R88 ;  /* 0x000000584e0d7220 */ /* 0x002fe20000400000 */
[----:B------:R-:W-:Y:S02]  /*68a0*/  ISETP.GT.AND P5, PT, R0, 0x8, P5 ;  /* 0x000000080000780c */ /* 0x000fe40002fa4270 */
[----:B------:R-:W-:Y:S02]  /*68b0*/  F2FP.TF32.F32.PACK_B R9, R9 ;  /* 0x00000009ff09723e */ /* 0x000fe400024050ff */
[----:B------:R-:W-:Y:S02]  /*68c0*/  F2FP.TF32.F32.PACK_B R13, R13 ;  /* 0x0000000dff0d723e */ /* 0x000fe400024050ff */
[----:B------:R-:W-:Y:S01]  /*68d0*/  F2FP.TF32.F32.PACK_B R83, R83 ;  /* 0x00000053ff53723e */ /* 0x000fe200024050ff */
[----:B------:R0:W-:Y:S01]  /*68e0*/  @P0 STG.E desc[UR46][R6.64+0x180], R9 ;  /* 0x0001800906000986 */ /* 0x0001e2000c10192e */
[----:B------:R-:W-:-:S02]  /*68f0*/  ISETP.GT.AND P0, PT, R3, 0x79, PT ;  /* 0x000000790300780c */ /* 0x000fc40003f04270 */
[----:B------:R-:W-:Y:S01]  /*6900*/  F2FP.TF32.F32.PACK_B R85, R85 ;  /* 0x00000055ff55723e */ /* 0x000fe200024050ff */
[----:B------:R-:W-:Y:S01]  /*6910*/  @P3 STG.E desc[UR46][R6.64+0x184], R75 ;  /* 0x0001844b06003986 */ /* 0x000fe2000c10192e */
[C---:B------:R-:W-:Y:S02]  /*6920*/  ISETP.GT.AND P3, PT, R3.reuse, 0x70, PT ;  /* 0x000000700300780c */ /* 0x040fe40003f64270 */
[----:B------:R-:W-:Y:S01]  /*6930*/  F2FP.TF32.F32.PACK_B R87, R87 ;  /* 0x00000057ff57723e */ /* 0x000fe200024050ff */
[----:B------:R1:W-:Y:S01]  /*6940*/  @P2 STG.E desc[UR46][R4.64+0x1a0], R11 ;  /* 0x0001a00b04002986 */ /* 0x0003e2000c10192e */
[----:B------:R-:W-:-:S03]  /*6950*/  ISETP.GT.AND P2, PT, R3, 0x71, PT ;  /* 0x000000710300780c */ /* 0x000fc60003f44270 */
[----:B------:R-:W-:Y:S01]  /*6960*/  @P1 STG.E desc[UR46][R4.64+0x1a4], R77 ;  /* 0x0001a44d04001986 */ /* 0x000fe2000c10192e */
[----:B------:R-:W-:Y:S01]  /*6970*/  ISETP.GT.AND P1, PT, R3, 0x78, PT ;  /* 0x000000780300780c */ /* 0x000fe20003f24270 */
[-C--:B------:R-:W-:Y:S01]  /*6980*/  FMUL R3, R80, R88.reuse ;  /* 0x0000005850037220 */ /* 0x080fe20000400000 */
[-C--:B0-----:R-:W-:Y:S01]  /*6990*/  FMUL R9, R82, R88.reuse ;  /* 0x0000005852097220 */ /* 0x081fe20000400000 */
[----:B------:R0:W-:Y:S01]  /*69a0*/  @P4 STG.E desc[UR46][R6.64+0x1a0], R13 ;  /* 0x0001a00d06004986 */ /* 0x0001e2000c10192e */
[C---:B------:R-:W-:Y:S02]  /*69b0*/  ISETP.GT.AND P4, PT, R0.reuse, RZ, P3 ;  /* 0x000000ff0000720c */ /* 0x040fe40001f84270 */
[----:B------:R-:W-:Y:S01]  /*69c0*/  F2FP.TF32.F32.PACK_B R3, R3 ;  /* 0x00000003ff03723e */ /* 0x000fe200024050ff */
[----:B------:R-:W-:Y:S01]  /*69d0*/  @P5 STG.E desc[UR46][R6.64+0x1a4], R79 ;  /* 0x0001a44f06005986 */ /* 0x000fe2000c10192e */
[----:B------:R-:W-:Y:S01]  /*69e0*/  ISETP.GT.AND P5, PT, R0, RZ, P2 ;  /* 0x000000ff0000720c */ /* 0x000fe200017a4270 */
[----:B-1----:R-:W-:Y:S01]  /*69f0*/  FMUL R11, R84, R88 ;  /* 0x00000058540b7220 */ /* 0x002fe20000400000 */
[----:B------:R-:W-:-:S02]  /*6a00*/  ISETP.GT.AND P3, PT, R0, 0x8, P3 ;  /* 0x000000080000780c */ /* 0x000fc40001f64270 */
[----:B------:R-:W-:Y:S02]  /*6a10*/  ISETP.GT.AND P2, PT, R0, 0x8, P2 ;  /* 0x000000080000780c */ /* 0x000fe40001744270 */
[----:B------:R-:W-:Y:S01]  /*6a20*/  F2FP.TF32.F32.PACK_B R9, R9 ;  /* 0x00000009ff09723e */ /* 0x000fe200024050ff */
[----:B0-----:R-:W-:Y:S01]  /*6a30*/  FMUL R13, R86, R88 ;  /* 0x00000058560d7220 */ /* 0x001fe20000400000 */
[----:B------:R-:W-:Y:S01]  /*6a40*/  F2FP.TF32.F32.PACK_B R11, R11 ;  /* 0x0000000bff0b723e */ /* 0x000fe200024050ff */
[----:B------:R-:W-:Y:S01]  /*6a50*/  @P4 STG.E desc[UR46][R4.64+0x1c0], R3 ;  /* 0x0001c00304004986 */ /* 0x000fe2000c10192e */
[C---:B------:R-:W-:Y:S02]  /*6a60*/  ISETP.GT.AND P4, PT, R0.reuse, RZ, P1 ;  /* 0x000000ff0000720c */ /* 0x040fe40000f84270 */
[C---:B------:R-:W-:Y:S01]  /*6a70*/  ISETP.GT.AND P1, PT, R0.reuse, 0x8, P1 ;  /* 0x000000080000780c */ /* 0x040fe20000f24270 */
[----:B------:R-:W-:Y:S01]  /*6a80*/  @P5 STG.E desc[UR46][R4.64+0x1c4], R81 ;  /* 0x0001c45104005986 */ /* 0x000fe2000c10192e */
[----:B------:R-:W-:-:S02]  /*6a90*/  ISETP.GT.AND P5, PT, R0, RZ, P0 ;  /* 0x000000ff0000720c */ /* 0x000fc400007a4270 */
[----:B------:R-:W-:Y:S01]  /*6aa0*/  ISETP.GT.AND P0, PT, R0, 0x8, P0 ;  /* 0x000000080000780c */ /* 0x000fe20000704270 */
[----:B------:R-:W-:Y:S01]  /*6ab0*/  @P3 STG.E desc[UR46][R6.64+0x1c0], R9 ;  /* 0x0001c00906003986 */ /* 0x000fe2000c10192e */
[----:B------:R-:W-:-:S03]  /*6ac0*/  F2FP.TF32.F32.PACK_B R13, R13 ;  /* 0x0000000dff0d723e */ /* 0x000fc600024050ff */
[----:B------:R-:W-:Y:S04]  /*6ad0*/  @P2 STG.E desc[UR46][R6.64+0x1c4], R83 ;  /* 0x0001c45306002986 */ /* 0x000fe8000c10192e */
[----:B------:R-:W-:Y:S04]  /*6ae0*/  @P4 STG.E desc[UR46][R4.64+0x1e0], R11 ;  /* 0x0001e00b04004986 */ /* 0x000fe8000c10192e */
[----:B------:R0:W-:Y:S02]  /*6af0*/  @P5 STG.E desc[UR46][R4.64+0x1e4], R85 ;  /* 0x0001e45504005986 */ /* 0x0001e4000c10192e */
[----:B0-----:R-:W-:-:S02]  /*6b00*/  @P1 IMAD.MOV.U32 R4, RZ, RZ, R6 ;  /* 0x000000ffff041224 */ /* 0x001fc400078e0006 */
[----:B------:R-:W-:-:S05]  /*6b10*/  @P1 IMAD.MOV.U32 R5, RZ, RZ, R7 ;  /* 0x000000ffff051224 */ /* 0x000fca00078e0007 */
[----:B------:R0:W-:Y:S04]  /*6b20*/  @P1 STG.E desc[UR46][R4.64+0x1e0], R13 ;  /* 0x0001e00d04001986 */ /* 0x0001e8000c10192e */
[----:B------:R0:W-:Y:S02]  /*6b30*/  @P0 STG.E desc[UR46][R6.64+0x1e4], R87 ;  /* 0x0001e45706000986 */ /* 0x0001e4000c10192e */
.L_x_158:
[----:B------:R-:W-:Y:S05]  /*6b40*/  BSYNC B0 ;  /* 0x0000000000007941 */ /* 0x000fea0003800000 */
.L_x_32:
[----:B0-----:R-:W2:Y:S01]  /*6b50*/  LDL.64 R4, [R1] ;  /* 0x0000000001047983 */ /* 0x001ea20000100a00 */
[----:B------:R-:W-:Y:S01]  /*6b60*/  ULDC.64 UR4, c[0x0][0x650] ;  /* 0x0001940000047ab9 */ /* 0x000fe20000000a00 */
[----:B------:R-:W-:Y:S02]  /*6b70*/  IMAD.U32 R0, RZ, RZ, UR45 ;  /* 0x0000002dff007e24 */ /* 0x000fe4000f8e00ff */
[----:B------:R-:W-:Y:S02]  /*6b80*/  IMAD.MOV.U32 R22, RZ, RZ, -0x1 ;  /* 0xffffffffff167424 */ /* 0x000fe400078e00ff */
[----:B------:R0:W-:Y:S01]  /*6b90*/  SYNCS.ARRIVE.TRANS64.A1T0 RZ, [R0+UR41], RZ ;  /* 0x000000ff00ff79a7 */ /* 0x0001e20008100029 */
[----:B-----5:R-:W-:Y:S02]  /*6ba0*/  IMAD.MOV.U32 R18, RZ, RZ, -0x1 ;  /* 0xffffffffff127424 */ /* 0x020fe400078e00ff */
[----:B------:R-:W-:Y:S01]  /*6bb0*/  IMAD.MOV.U32 R19, RZ, RZ, -0x1 ;  /* 0xffffffffff137424 */ /* 0x000fe200078e00ff */
[----:B0-----:R-:W-:-:S02]  /*6bc0*/  PRMT R0, RZ, 0x7610, R0 ;  /* 0x00007610ff007816 */ /* 0x001fc40000000000 */
[----:B--2---:R-:W-:-:S05]  /*6bd0*/  LEA R16, P0, R4, R16, 0x1 ;  /* 0x0000001004107211 */ /* 0x004fca00078008ff */
[----:B------:R-:W-:Y:S01]  /*6be0*/  IMAD.X R17, R98, 0x1, R17, P0 ;  /* 0x0000000162117824 */ /* 0x000fe200000e0611 */
[----:B------:R-:W-:-:S04]  /*6bf0*/  ISETP.GE.U32.AND P0, PT, R16, UR4, PT ;  /* 0x0000000410007c0c */ /* 0x000fc8000bf06070 */
[----:B------:R-:W-:-:S13]  /*6c00*/  ISETP.GE.U32.AND.EX P0, PT, R17, UR5, PT, P0 ;  /* 0x0000000511007c0c */ /* 0x000fda000bf06100 */
[----:B------:R-:W-:Y:S05]  /*6c10*/  @P0 BRA `(.L_x_159) ;  /* 0x00000004004c0947 */ /* 0x000fea0003800000 */
[----:B----4-:R-:W0:Y:S01]  /*6c20*/  LDC.64 R10, c[0x0][0x628] ;  /* 0x00018a00ff0a7b82 */ /* 0x010e220000000a00 */
[----:B------:R-:W2:Y:S01]  /*6c30*/  S2R R12, SR_CTAID.X ;  /* 0x00000000000c7919 */ /* 0x000ea20000002500 */
[----:B------:R-:W-:Y:S02]  /*6c40*/  IMAD.MOV.U32 R8, RZ, RZ, R16 ;  /* 0x000000ffff087224 */ /* 0x000fe400078e0010 */
[----:B------:R-:W-:Y:S01]  /*6c50*/  IMAD.MOV.U32 R9, RZ, RZ, R17 ;  /* 0x000000ffff097224 */ /* 0x000fe200078e0011 */
[----:B------:R-:W4:Y:S03]  /*6c60*/  S2R R18, SR_CTAID.Y ;  /* 0x0000000000127919 */ /* 0x000f260000002600 */
[----:B------:R-:W1:Y:S08]  /*6c70*/  LDC R0, c[0x0][0x630] ;  /* 0x00018c00ff007b82 */ /* 0x000e700000000800 */
[----:B------:R-:W1:Y:S01]  /*6c80*/  LDC.64 R14, c[0x0][0x620] ;  /* 0x00018800ff0e7b82 */ /* 0x000e620000000a00 */
[----:B0-----:R-:W-:-:S04]  /*6c90*/  ISETP.NE.U32.AND P0, PT, R10, RZ, PT ;  /* 0x000000ff0a00720c */ /* 0x001fc80003f05070 */
[----:B------:R-:W-:-:S13]  /*6ca0*/  ISETP.NE.AND.EX P0, PT, R11, RZ, PT, P0 ;  /* 0x000000ff0b00720c */ /* 0x000fda0003f05300 */
[----:B-12-4-:R-:W-:Y:S05]  /*6cb0*/  @!P0 BRA `(.L_x_160) ;  /* 0x0000000000288947 */ /* 0x016fea0003800000 */
[----:B------:R-:W0:Y:S02]  /*6cc0*/  LDC R3, c[0x0][0x634] ;  /* 0x00018d00ff037b82 */ /* 0x000e240000000800 */
[----:B0-----:R-:W-:-:S05]  /*6cd0*/  IADD3 R3, P0, R16, R3, RZ ;  /* 0x0000000310037210 */ /* 0x001fca0007f1e0ff */
[----:B------:R-:W-:-:S04]  /*6ce0*/  IMAD.X R13, RZ, RZ, R17, P0 ;  /* 0x000000ffff0d7224 */ /* 0x000fc800000e0611 */
[----:B------:R-:W-:-:S04]  /*6cf0*/  IMAD.WIDE.U32 R4, R13, R10, RZ ;  /* 0x0000000a0d047225 */ /* 0x000fc800078e00ff */
[----:B---3--:R-:W-:-:S04]  /*6d00*/  IMAD.WIDE.U32 R6, P0, R3, R11, R4 ;  /* 0x0000000b03067225 */ /* 0x008fc80007800004 */
[----:B------:R-:W-:-:S04]  /*6d10*/  IMAD.WIDE.U32 R4, R3, R10, RZ ;  /* 0x0000000a03047225 */ /* 0x000fc800078e00ff */
[----:B------:R-:W-:Y:S01]  /*6d20*/  IMAD.X R9, RZ, RZ, RZ, P0 ;  /* 0x000000ffff097224 */ /* 0x000fe200000e06ff */
[----:B------:R-:W-:Y:S01]  /*6d30*/  IADD3 RZ, P0, R5, R6, RZ ;  /* 0x0000000605ff7210 */ /* 0x000fe20007f1e0ff */
[----:B------:R-:W-:-:S04]  /*6d40*/  IMAD.MOV.U32 R8, RZ, RZ, R7 ;  /* 0x000000ffff087224 */ /* 0x000fc800078e0007 */
[----:B------:R-:W-:-:S08]  /*6d50*/  IMAD.WIDE.U32.X R8, R13, R11, R8, P0 ;  /* 0x0000000b0d087225 */ /* 0x000fd000000e0408 */
.L_x_160:
[-CC-:B------:R-:W-:Y:S01]  /*6d60*/  SHF.R.U64 R19, R8, R0.reuse, R9.reuse ;  /* 0x0000000008137219 */ /* 0x180fe20000001209 */
[----:B------:R-:W0:Y:S01]  /*6d70*/  LDC.64 R24, c[0x0][0x640] ;  /* 0x00019000ff187b82 */ /* 0x000e220000000a00 */
[----:B------:R-:W-:Y:S01]  /*6d80*/  SHF.R.U32.HI R0, RZ, R0, R9 ;  /* 0x00000000ff007219 */ /* 0x000fe20000011609 */
[----:B------:R-:W-:Y:S01]  /*6d90*/  ULDC UR4, c[0x0][0x150] ;  /* 0x0000540000047ab9 */ /* 0x000fe20000000800 */
[----:B------:R-:W-:Y:S02]  /*6da0*/  IADD3 R3, P0, RZ, -R19, RZ ;  /* 0x80000013ff037210 */ /* 0x000fe40007f1e0ff */
[----:B---3--:R-:W-:-:S03]  /*6db0*/  I2FP.F32.U32 R7, R12 ;  /* 0x0000000c00077245 */ /* 0x008fc60000201000 */
[----:B------:R-:W1:Y:S01]  /*6dc0*/  LDC R6, c[0x0][0x618] ;  /* 0x00018600ff067b82 */ /* 0x000e620000000800 */
[----:B------:R-:W-:Y:S02]  /*6dd0*/  IMAD.X R5, RZ, RZ, ~R0, P0 ;  /* 0x000000ffff057224 */ /* 0x000fe400000e0e00 */
[----:B------:R-:W-:Y:S01]  /*6de0*/  FMUL R7, R7, UR4 ;  /* 0x0000000407077c20 */ /* 0x000fe20008400000 */
[----:B------:R-:W-:Y:S01]  /*6df0*/  ULDC UR4, c[0x0][0x154] ;  /* 0x0000550000047ab9 */ /* 0x000fe20000000800 */
[-C--:B------:R-:W-:Y:S02]  /*6e00*/  IMAD R0, R5, R14.reuse, RZ ;  /* 0x0000000e05007224 */ /* 0x080fe400078e02ff */
[C---:B------:R-:W-:Y:S01]  /*6e10*/  IMAD.WIDE.U32 R4, R3.reuse, R14, R16 ;  /* 0x0000000e03047225 */ /* 0x040fe200078e0010 */
[----:B------:R-:W2:Y:S01]  /*6e20*/  LDC R8, c[0x0][0x608] ;  /* 0x00018200ff087b82 */ /* 0x000ea20000000800 */
[----:B------:R-:W3:Y:S02]  /*6e30*/  F2I.U32.TRUNC.NTZ R7, R7 ;  /* 0x0000000700077305 */ /* 0x000ee4000020f000 */
[----:B------:R-:W-:Y:S01]  /*6e40*/  IMAD R3, R3, R15, R0 ;  /* 0x0000000f03037224 */ /* 0x000fe200078e0200 */
[----:B------:R-:W-:-:S03]  /*6e50*/  I2FP.F32.U32 R0, R18 ;  /* 0x0000001200007245 */ /* 0x000fc60000201000 */
[----:B------:R-:W-:Y:S01]  /*6e60*/  IMAD.IADD R3, R5, 0x1, R3 ;  /* 0x0000000105037824 */ /* 0x000fe200078e0203 */
[----:B------:R-:W4:Y:S01]  /*6e70*/  LDC R11, c[0x0][0x658] ;  /* 0x00019600ff0b7b82 */ /* 0x000f220000000800 */
[----:B0-----:R-:W-:-:S04]  /*6e80*/  ISETP.NE.U32.AND P0, PT, R24, RZ, PT ;  /* 0x000000ff1800720c */ /* 0x001fc80003f05070 */
[----:B------:R-:W-:-:S03]  /*6e90*/  ISETP.NE.AND.EX P0, PT, R25, RZ, PT, P0 ;  /* 0x000000ff1900720c */ /* 0x000fc60003f05300 */
[----:B------:R-:W0:Y:S01]  /*6ea0*/  LDC R9, c[0x0][0x144] ;  /* 0x00005100ff097b82 */ /* 0x000e220000000800 */
[-C--:B-1----:R-:W-:Y:S01]  /*6eb0*/  SHF.R.U64 R10, R4, R6.reuse, R3 ;  /* 0x00000006040a7219 */ /* 0x082fe20000001203 */
[----:B---3--:R-:W-:Y:S01]  /*6ec0*/  IMAD.MOV R7, RZ, RZ, -R7 ;  /* 0x000000ffff077224 */ /* 0x008fe200078e0a07 */
[----:B------:R-:W-:Y:S01]  /*6ed0*/  SHF.R.U32.HI R3, RZ, R6, R3 ;  /* 0x00000006ff037219 */ /* 0x000fe20000011603 */
[----:B------:R-:W-:-:S04]  /*6ee0*/  FMUL R6, R0, UR4 ;  /* 0x0000000400067c20 */ /* 0x000fc80008400000 */
[----:B------:R-:W1:Y:S01]  /*6ef0*/  LDC R21, c[0x0][0x148] ;  /* 0x00005200ff157b82 */ /* 0x000e620000000800 */
[----:B------:R3:W0:Y:S01]  /*6f00*/  F2I.U32.TRUNC.NTZ R14, R6 ;  /* 0x00000006000e7305 */ /* 0x000622000020f000 */
[-CC-:B--2---:R-:W-:Y:S02]  /*6f10*/  SHF.R.U64 R13, R10, R8.reuse, R3.reuse ;  /* 0x000000080a0d7219 */ /* 0x184fe40000001203 */
[----:B------:R-:W-:-:S04]  /*6f20*/  SHF.R.U32.HI R0, RZ, R8, R3 ;  /* 0x00000008ff007219 */ /* 0x000fc80000011603 */
[----:B------:R-:W2:Y:S01]  /*6f30*/  LDC R20, c[0x0][0x648] ;  /* 0x00019200ff147b82 */ /* 0x000ea20000000800 */
[-CC-:B----4-:R-:W-:Y:S02]  /*6f40*/  SHF.R.U64 R15, R13, R11.reuse, R0.reuse ;  /* 0x0000000b0d0f7219 */ /* 0x190fe40000001200 */
[----:B------:R-:W-:-:S03]  /*6f50*/  SHF.R.U32.HI R5, RZ, R11, R0 ;  /* 0x0000000bff057219 */ /* 0x000fc60000011600 */
[----:B------:R-:W-:Y:S02]  /*6f60*/  IMAD.MOV.U32 R4, RZ, RZ, R15 ;  /* 0x000000ffff047224 */ /* 0x000fe400078e000f */
[----:B------:R-:W4:Y:S01]  /*6f70*/  LDC R26, c[0x0][0x638] ;  /* 0x00018e00ff1a7b82 */ /* 0x000f220000000800 */
[----:B0-----:R-:W-:-:S07]  /*6f80*/  IMAD R22, R9, R7, R12 ;  /* 0x0000000709167224 */ /* 0x001fce00078e020c */
[----:B------:R-:W0:Y:S08]  /*6f90*/  LDC R27, c[0x0][0x610] ;  /* 0x00018400ff1b7b82 */ /* 0x000e300000000800 */
[----:B------:R-:W0:Y:S01]  /*6fa0*/  LDC R28, c[0x0][0x600] ;  /* 0x00018000ff1c7b82 */ /* 0x000e220000000800 */
[----:B-123--:R-:W-:Y:S05]  /*6fb0*/  @!P0 BRA `(.L_x_161) ;  /* 0x0000000000288947 */ /* 0x00efea0003800000 */
[----:B------:R-:W1:Y:S02]  /*6fc0*/  LDC R0, c[0x0][0x64c] ;  /* 0x00019300ff007b82 */ /* 0x000e640000000800 */
[----:B-1----:R-:W-:-:S05]  /*6fd0*/  IADD3 R3, P0, R15, R0, RZ ;  /* 0x000000000f037210 */ /* 0x002fca0007f1e0ff */
        /* <DEDUP_REMOVED lines=8> */
.L_x_161:
[----:B------:R-:W-:Y:S01]  /*7060*/  ISETP.NE.AND P0, PT, R2, 0x1, PT ;  /* 0x000000010200780c */ /* 0x000fe20003f05270 */
[----:B------:R-:W-:Y:S01]  /*7070*/  IMAD.MOV R14, RZ, RZ, -R14 ;  /* 0x000000ffff0e7224 */ /* 0x000fe200078e0a0e */
[----:B------:R-:W-:Y:S02]  /*7080*/  SHF.R.U64 R0, R4, R20, R5 ;  /* 0x0000001404007219 */ /* 0x000fe40000001205 */
[----:B------:R-:W-:Y:S02]  /*7090*/  LOP3.LUT R3, R13, R100, RZ, 0xc0, !PT ;  /* 0x000000640d037212 */ /* 0x000fe400078ec0ff */
[----:B------:R-:W-:Y:S01]  /*70a0*/  LOP3.LUT R5, R10, R99, RZ, 0xc0, !PT ;  /* 0x000000630a057212 */ /* 0x000fe200078ec0ff */
[----:B------:R-:W-:Y:S02]  /*70b0*/  IMAD.MOV R4, RZ, RZ, -R0 ;  /* 0x000000ffff047224 */ /* 0x000fe400078e0a00 */
[----:B------:R-:W-:Y:S02]  /*70c0*/  IMAD R3, R96, R0, R3 ;  /* 0x0000000060037224 */ /* 0x000fe400078e0203 */
[----:B----4-:R-:W-:-:S02]  /*70d0*/  IMAD R0, R4, R26, R15 ;  /* 0x0000001a04007224 */ /* 0x010fc400078e020f */
[----:B------:R-:W-:Y:S02]  /*70e0*/  @P0 IMAD R22, R21, R14, R18 ;  /* 0x0000000e15160224 */ /* 0x000fe400078e0212 */
[----:B------:R-:W-:Y:S02]  /*70f0*/  IMAD.MOV.U32 R4, RZ, RZ, 0x1 ;  /* 0x00000001ff047424 */ /* 0x000fe400078e00ff */
[----:B0-----:R-:W-:Y:S02]  /*7100*/  IMAD R22, R3, R27, R22 ;  /* 0x0000001b03167224 */ /* 0x001fe400078e0216 */
[----:B------:R-:W-:Y:S01]  /*7110*/  IMAD R3, R0, R28, R5 ;  /* 0x0000001c00037224 */ /* 0x000fe200078e0205 */
[----:B------:R-:W-:-:S04]  /*7120*/  PRMT R0, R4, 0x7610, R0 ;  /* 0x0000761004007816 */ /* 0x000fc80000000000 */
[----:B------:R-:W-:Y:S02]  /*7130*/  SEL R18, R3, R22, !P0 ;  /* 0x0000001603127207 */ /* 0x000fe40004000000 */
[----:B------:R-:W-:-:S07]  /*7140*/  SEL R22, R22, R3, !P0 ;  /* 0x0000000316167207 */ /* 0x000fce0004000000 */
.L_x_159:
[----:B------:R-:W-:Y:S01]  /*7150*/  LOP3.LUT P0, RZ, R0, 0xff, RZ, 0xc0, !PT ;  /* 0x000000ff00ff7812 */ /* 0x000fe2000780c0ff */
[----:B------:R-:W-:Y:S01]  /*7160*/  UIMAD.WIDE.U32 UR4, UR36, -0x33333333, URZ ;  /* 0xcccccccd240478a5 */ /* 0x000fe2000f8e003f */
[----:B------:R-:W-:-:S03]  /*7170*/  LOP3.LUT R103, R103, 0x1, RZ, 0x3c, !PT ;  /* 0x0000000167677812 */ /* 0x000fc600078e3cff */
[----:B------:R-:W-:-:S04]  /*7180*/  USHF.R.U32.HI UR4, URZ, 0x2, UR5 ;  /* 0x000000023f047899 */ /* 0x000fc80008011605 */
[----:B------:R-:W-:-:S04]  /*7190*/  UIMAD UR36, UR4, -0x5, UR36 ;  /* 0xfffffffb042478a4 */ /* 0x000fc8000f8e0224 */
[----:B------:R-:W-:Y:S08]  /*71a0*/  @P0 BRA `(.L_x_162) ;  /* 0xffffffa000e40947 */ /* 0x000ff0000383ffff */
[----:B------:R-:W-:Y:S05]  /*71b0*/  EXIT ;  /* 0x000000000000794d */ /* 0x000fea0003800000 */
.L_x_13:
[----:B------:R-:W-:-:S08]  /*71c0*/  ISETP.NE.AND P0, PT, R14, RZ, PT ;  /* 0x000000ff0e00720c */ /* 0x000fd00003f05270 */
[----:B0-----:R-:W0:-:S00]  /*71d0*/  USETMAXREG.DEALLOC.CTAPOOL 0x28 ;  /* 0x00000028000079c8 */ /* 0x001e0000080e0500 */
[----:B------:R-:W-:Y:S05]  /*71e0*/  @P0 EXIT ;  /* 0x000000000000094d */ /* 0x000fea0003800000 */
[----:B0-----:R-:W-:Y:S01]  /*71f0*/  LOP3.LUT P0, RZ, R3, 0xff, RZ, 0xc0, !PT ;  /* 0x000000ff03ff7812 */ /* 0x001fe2000780c0ff */
[----:B------:R-:W-:Y:S02]  /*7200*/  IMAD.MOV.U32 R3, RZ, RZ, 0x1 ;  /* 0x00000001ff037424 */ /* 0x000fe400078e00ff */
[----:B------:R-:W-:-:S10]  /*7210*/  IMAD.MOV.U32 R8, RZ, RZ, RZ ;  /* 0x000000ffff087224 */ /* 0x000fd400078e00ff */
[----:B------:R-:W-:Y:S05]  /*7220*/  @!P0 BRA `(.L_x_163) ;  /* 0x0000000c00988947 */ /* 0x000fea0003800000 */
[----:B------:R-:W-:Y:S01]  /*7230*/  LOP3.LUT P0, RZ, R4, 0x1f, RZ, 0xc0, !PT ;  /* 0x0000001f04ff7812 */ /* 0x000fe2000780c0ff */
[----:B------:R-:W-:Y:S01]  /*7240*/  ULDC UR21, c[0x0][0x658] ;  /* 0x0001960000157ab9 */ /* 0x000fe20000000800 */
[----:B------:R-:W-:Y:S01]  /*7250*/  UMOV UR4, 0xffffffff ;  /* 0xffffffff00047882 */ /* 0x000fe20000000000 */
[----:B------:R-:W-:Y:S01]  /*7260*/  BSSY B0, `(.L_x_163) ;  /* 0x00000e2000007945 */ /* 0x000fe20003800000 */
[----:B------:R-:W-:Y:S01]  /*7270*/  USHF.L.U32 UR4, UR4, UR21, URZ ;  /* 0x0000001504047299 */ /* 0x000fe2000800063f */
[C---:B------:R-:W-:Y:S01]  /*7280*/  ISETP.NE.AND P2, PT, R5.reuse, RZ, PT ;  /* 0x000000ff0500720c */ /* 0x040fe20003f45270 */
[----:B------:R-:W-:Y:S01]  /*7290*/  IMAD.MOV.U32 R10, RZ, RZ, 0x1 ;  /* 0x00000001ff0a7424 */ /* 0x000fe200078e00ff */
[----:B------:R-:W-:Y:S01]  /*72a0*/  ISETP.NE.OR P0, PT, R5, RZ, !P0 ;  /* 0x000000ff0500720c */ /* 0x000fe20004705670 */
[----:B------:R-:W-:Y:S01]  /*72b0*/  IMAD.MOV.U32 R3, RZ, RZ, 0x1 ;  /* 0x00000001ff037424 */ /* 0x000fe200078e00ff */
[----:B------:R-:W-:Y:S01]  /*72c0*/  LOP3.LUT R9, R23, 0x2, RZ, 0xfc, !PT ;  /* 0x0000000217097812 */ /* 0x000fe200078efcff */
[----:B------:R-:W-:Y:S01]  /*72d0*/  IMAD.MOV.U32 R8, RZ, RZ, RZ ;  /* 0x000000ffff087224 */ /* 0x000fe200078e00ff */
[----:B------:R-:W-:Y:S01]  /*72e0*/  ULDC UR13, c[0x0][0x600] ;  /* 0x00018000000d7ab9 */ /* 0x000fe20000000800 */
[----:B------:R-:W-:Y:S01]  /*72f0*/  UMOV UR5, 0x1 ;  /* 0x0000000100057882 */ /* 0x000fe20000000000 */
[----:B------:R-:W-:-:S02]  /*7300*/  UIADD3 UR30, UR37, 0x1, URZ ;  /* 0x00000001251e7890 */ /* 0x000fc4000fffe03f */
[----:B------:R-:W-:Y:S02]  /*7310*/  UIADD3 UR13, UR13, -0x1, URZ ;  /* 0xffffffff0d0d7890 */ /* 0x000fe4000fffe03f */
[----:B------:R-:W-:Y:S02]  /*7320*/  USHF.L.U32 UR21, UR5, UR21, URZ ;  /* 0x0000001505157299 */ /* 0x000fe4000800063f */
[----:B------:R-:W-:Y:S01]  /*7330*/  ULOP3.LUT UR29, URZ, UR4, URZ, 0x33, !UPT ;  /* 0x000000043f1d7292 */ /* 0x000fe2000f8e333f */
[----:B------:R-:W-:-:S11]  /*7340*/  ULDC.64 UR14, c[0x0][0x198] ;  /* 0x00006600000e7ab9 */ /* 0x000fd60000000a00 */
.L_x_175:
[----:B------:R-:W-:-:S03]  /*7350*/  UMOV UR4, 0xffffffff ;  /* 0xffffffff00047882 */ /* 0x000fc60000000000 */
[----:B------:R-:W-:Y:S05]  /*7360*/  BRA.DIV UR4, `(.L_x_164) ;  /* 0x0000001204887947 */ /* 0x000fea000b800000 */
[----:B------:R-:W-:-:S13]  /*7370*/  ELECT P6, URZ, PT ;  /* 0x00000000003f782f */ /* 0x000fda00038c0000 */
.L_x_189:
[----:B------:R-:W0:Y:S01]  /*7380*/  LDC R4, c[0x0][0x28c] ;  /* 0x0000a300ff047b82 */ /* 0x000e220000000800 */
[----:B------:R-:W-:Y:S01]  /*7390*/  BSSY B1, `(.L_x_165) ;  /* 0x000005a000017945 */ /* 0x000fe20003800000 */
[----:B0-----:R-:W-:-:S13]  /*73a0*/  ISETP.LT.OR P6, PT, R4, 0x1, !P6 ;  /* 0x000000010400780c */ /* 0x001fda00077c1670 */
[----:B------:R-:W-:Y:S05]  /*73b0*/  @P6 BRA `(.L_x_166) ;  /* 0x00000004005c6947 */ /* 0x000fea0003800000 */
[----:B------:R-:W-:Y:S02]  /*73c0*/  IMAD.SHL.U32 R22, R22, 0x40, RZ ;  /* 0x0000004016167824 */ /* 0x000fe400078e00ff */
[----:B------:R-:W-:Y:S02]  /*73d0*/  IMAD.SHL.U32 R18, R18, 0x80, RZ ;  /* 0x0000008012127824 */ /* 0x000fe400078e00ff */
[----:B------:R-:W-:Y:S02]  /*73e0*/  IMAD.MOV.U32 R13, RZ, RZ, RZ ;  /* 0x000000ffff0d7224 */ /* 0x000fe400078e00ff */
[----:B------:R-:W-:Y:S02]  /*73f0*/  IMAD.U32 R14, RZ, RZ, UR30 ;  /* 0x0000001eff0e7e24 */ /* 0x000fe4000f8e00ff */
[----:B------:R-:W-:Y:S02]  /*7400*/  IMAD.MOV.U32 R4, RZ, RZ, R3 ;  /* 0x000000ffff047224 */ /* 0x000fe400078e0003 */
[----:B------:R-:W-:-:S07]  /*7410*/  IMAD.MOV.U32 R5, RZ, RZ, R8 ;  /* 0x000000ffff057224 */ /* 0x000fce00078e0008 */
.L_x_170:
[----:B------:R-:W0:Y:S01]  /*7420*/  S2R R7, SR_CgaCtaId ;  /* 0x0000000000077919 */ /* 0x000e220000008800 */
[----:B------:R-:W-:-:S04]  /*7430*/  MOV R6, 0x400 ;  /* 0x0000040000067802 */ /* 0x000fc80000000f00 */
[----:B0-----:R-:W-:Y:S02]  /*7440*/  LEA R12, R7, R6, 0x18 ;  /* 0x00000006070c7211 */ /* 0x001fe400078ec0ff */
[----:B------:R-:W-:Y:S01]  /*7450*/  SHF.L.U32 R6, R4, 0x1f, RZ ;  /* 0x0000001f04067819 */ /* 0x000fe200000006ff */
[----:B------:R-:W0:Y:S02]  /*7460*/  @!P2 LDC R7, c[0x0][0x500] ;  /* 0x00014000ff07ab82 */ /* 0x000e240000000800 */
[----:B------:R-:W-:-:S04]  /*7470*/  IMAD R11, R5, 0x8, R12 ;  /* 0x00000008050b7824 */ /* 0x000fc800078e020c */
[----:B------:R-:W1:Y:S02]  /*7480*/  SYNCS.PHASECHK.TRANS64.TRYWAIT P1, [R11+URZ+0x28], R6 ;  /* 0x000028060b0075a7 */ /* 0x000e64000802017f */
[----:B-1----:R-:W-:Y:S05]  /*7490*/  @!P1 BRA `(.L_x_167) ;  /* 0x00000010005c9947 */ /* 0x002fea0003800000 */
.L_x_190:
[----:B-1----:R-:W-:Y:S01]  /*74a0*/  PRMT R6, R9, 0x9910, RZ ;  /* 0x0000991009067816 */ /* 0x002fe200000000ff */
[----:B0-----:R0:W-:Y:S03]  /*74b0*/  @!P2 SYNCS.ARRIVE.TRANS64 RZ, [R11+URZ], R7 ;  /* 0x000000070bffa9a7 */ /* 0x0011e6000800003f */
[----:B------:R-:W-:-:S13]  /*74c0*/  ISETP.NE.AND P1, PT, R6, 0x2, PT ;  /* 0x000000020600780c */ /* 0x000fda0003f25270 */
[----:B0-----:R-:W-:Y:S05]  /*74d0*/  @P1 BRA `(.L_x_168) ;  /* 0x0000000000041947 */ /* 0x001fea0003800000 */
[----:B------:R-:W-:Y:S01]  /*74e0*/  BPT.TRAP 0x1 ;  /* 0x000000040000795c */ /* 0x000fe20000300000 */
.L_x_168:
[----:B------:R-:W-:Y:S05]  /*74f0*/  @P0 BRA `(.L_x_169) ;  /* 0x0000000000040947 */ /* 0x000fea0003800000 */
[----:B------:R-:W-:Y:S01]  /*7500*/  BPT.TRAP 0x1 ;  /* 0x000000040000795c */ /* 0x000fe20000300000 */
.L_x_169:
[----:B------:R-:W-:Y:S01]  /*7510*/  R2UR UR56, R12 ;  /* 0x000000000c3872ca */ /* 0x000fe200000e0000 */
[----:B------:R-:W-:Y:S01]  /*7520*/  IMAD R12, R5, 0x8000, R12 ;  /* 0x00008000050c7824 */ /* 0x000fe200078e020c */
[----:B------:R-:W-:Y:S01]  /*7530*/  R2UR UR10, R13 ;  /* 0x000000000d0a72ca */ /* 0x000fe200000e0000 */
[----:B------:R-:W-:Y:S01]  /*7540*/  UIADD3 UR22, UP0, UR14, 0xf0, URZ ;  /* 0x000000f00e167890 */ /* 0x000fe2000ff1e03f */
[----:B------:R-:W-:Y:S01]  /*7550*/  R2UR UR16, R5 ;  /* 0x00000000051072ca */ /* 0x000fe200000e0000 */
[----:B------:R-:W-:Y:S01]  /*7560*/  VIADD R14, R14, 0xffffffff ;  /* 0xffffffff0e0e7836 */ /* 0x000fe20000000000 */
[----:B------:R-:W-:Y:S01]  /*7570*/  R2UR UR32, R12 ;  /* 0x000000000c2072ca */ /* 0x000fe200000e0000 */
[----:B------:R-:W-:Y:S01]  /*7580*/  UIADD3.X UR23, URZ, UR15, URZ, UP0, !UPT ;  /* 0x0000000f3f177290 */ /* 0x000fe200087fe43f */
[----:B------:R-:W-:Y:S01]  /*7590*/  R2UR UR9, R11 ;  /* 0x000000000b0972ca */ /* 0x000fe200000e0000 */
[----:B------:R-:W-:Y:S01]  /*75a0*/  UIADD3 UR6, UP1, UR14, 0x1f0, URZ ;  /* 0x000001f00e067890 */ /* 0x000fe2000ff3e03f */
[----:B------:R-:W-:Y:S01]  /*75b0*/  R2UR UR11, R22 ;  /* 0x00000000160b72ca */ /* 0x000fe200000e0000 */
[----:B------:R-:W-:Y:S01]  /*75c0*/  UMOV UR4, 0x0 ;  /* 0x0000000000047882 */ /* 0x000fe20000000000 */
[----:B------:R-:W-:Y:S01]  /*75d0*/  R2UR UR12, R19 ;  /* 0x00000000130c72ca */ /* 0x000fe200000e0000 */
[----:B------:R-:W-:Y:S01]  /*75e0*/  UIADD3 UR56, UR56, 0x28180, URZ ;  /* 0x0002818038387890 */ /* 0x000fe2000fffe03f */
[----:B------:R-:W-:Y:S01]  /*75f0*/  R2UR UR59, R18 ;  /* 0x00000000123b72ca */ /* 0x000fe200000e0000 */
[----:B------:R-:W-:Y:S01]  /*7600*/  UIADD3 UR50, UR10, 0x20, URZ ;  /* 0x000000200a327890 */ /* 0x000fe2000fffe03f */
[----:B------:R-:W-:Y:S01]  /*7610*/  ISETP.GT.AND P3, PT, R14, 0x1, PT ;  /* 0x000000010e00780c */ /* 0x000fe20003f64270 */
[----:B------:R-:W-:Y:S01]  /*7620*/  ULEA UR56, UR16, UR56, 0x10 ;  /* 0x0000003810387291 */ /* 0x000fe2000f8e803f */
[----:B------:R-:W-:Y:S01]  /*7630*/  VIADD R5, R5, 0x1 ;  /* 0x0000000105057836 */ /* 0x000fe20000000000 */
[----:B------:R-:W-:Y:S01]  /*7640*/  UIADD3 UR8, UR32, 0x180, URZ ;  /* 0x0000018020087890 */ /* 0x000fe2000fffe03f */
[----:B------:R-:W-:Y:S01]  /*7650*/  VIADD R13, R13, 0x80 ;  /* 0x000000800d0d7836 */ /* 0x000fe20000000000 */
[----:B------:R-:W-:-:S02]  /*7660*/  UIADD3 UR48, UR32, 0x2180, URZ ;  /* 0x0000218020307890 */ /* 0x000fc4000fffe03f */
[----:B------:R-:W-:Y:S01]  /*7670*/  UIADD3 UR42, UR10, 0x40, URZ ;  /* 0x000000400a2a7890 */ /* 0x000fe2000fffe03f */
[C---:B------:R-:W-:Y:S01]  /*7680*/  ISETP.NE.AND P1, PT, R5.reuse, 0x5, PT ;  /* 0x000000050500780c */ /* 0x040fe20003f25270 */
[----:B------:R-:W-:Y:S02]  /*7690*/  UIADD3 UR40, UR32, 0x4180, URZ ;  /* 0x0000418020287890 */ /* 0x000fe4000fffe03f */
[----:B------:R-:W-:Y:S01]  /*76a0*/  UIADD3 UR34, UR10, 0x60, URZ ;  /* 0x000000600a227890 */ /* 0x000fe2000fffe03f */
[----:B------:R-:W-:Y:S01]  /*76b0*/  SEL R7, RZ, 0x1, P1 ;  /* 0x00000001ff077807 */ /* 0x000fe20000800000 */
[----:B------:R-:W-:Y:S01]  /*76c0*/  UIADD3 UR32, UR32, 0x6180, URZ ;  /* 0x0000618020207890 */ /* 0x000fe2000fffe03f */
[----:B------:R-:W-:Y:S01]  /*76d0*/  SEL R5, R5, RZ, P1 ;  /* 0x000000ff05057207 */ /* 0x000fe20000800000 */
[----:B------:R-:W-:Y:S01]  /*76e0*/  UMOV UR5, 0x10000000 ;  /* 0x1000000000057882 */ /* 0x000fe20000000000 */
[----:B------:R-:W-:Y:S01]  /*76f0*/  UIADD3.X UR7, URZ, UR15, URZ, UP1, !UPT ;  /* 0x0000000f3f077290 */ /* 0x000fe20008ffe43f */
[----:B------:R0:W-:Y:S01]  /*7700*/  UTMALDG.3D [UR8], [UR22], desc[UR4] ;  /* 0x00000408160075b4 */ /* 0x0001e20008011000 */
[----:B------:R-:W-:Y:S01]  /*7710*/  UIADD3 UR24, UR56, 0x4000, URZ ;  /* 0x0000400038187890 */ /* 0x000fe2000fffe03f */
[----:B------:R-:W-:Y:S01]  /*7720*/  LOP3.LUT R4, R4, R7, RZ, 0x3c, !PT ;  /* 0x0000000704047212 */ /* 0x000fe200078e3cff */
[----:B------:R-:W-:Y:S01]  /*7730*/  UIADD3 UR16, UR56, 0x8000, URZ ;  /* 0x0000800038107890 */ /* 0x000fe2000fffe03f */
[----:B------:R-:W-:Y:S01]  /*7740*/  UMOV UR49, UR9 ;  /* 0x0000000900317c82 */ /* 0x000fe20008000000 */
        /* <DEDUP_REMOVED lines=8> */
[----:B------:R1:W-:Y:S01]  /*77d0*/  UTMALDG.3D [UR48], [UR22], desc[UR4] ;  /* 0x00000430160075b4 */ /* 0x0003e20008011000 */
        /* <DEDUP_REMOVED lines=9> */
[----:B0-----:R-:W-:Y:S01]  /*7870*/  UIADD3 UR8, UR56, 0xc000, URZ ;  /* 0x0000c00038087890 */ /* 0x001fe2000fffe03f */
[----:B------:R-:W-:Y:S01]  /*7880*/  UMOV UR19, UR59 ;  /* 0x0000003b00137c82 */ /* 0x000fe20008000000 */
[----:B------:R-:W-:Y:S01]  /*7890*/  UMOV UR20, UR12 ;  /* 0x0000000c00147c82 */ /* 0x000fe20008000000 */
[----:B------:R-:W-:Y:S01]  /*78a0*/  UMOV UR18, UR42 ;  /* 0x0000002a00127c82 */ /* 0x000fe20008000000 */
[----:B------:R-:W-:Y:S01]  /*78b0*/  UMOV UR11, UR59 ;  /* 0x0000003b000b7c82 */ /* 0x000fe20008000000 */
[----:B------:R1:W-:Y:S01]  /*78c0*/  UTMALDG.3D [UR32], [UR22], desc[UR4] ;  /* 0x00000420160075b4 */ /* 0x0003e20008011000 */
[----:B------:R-:W-:Y:S01]  /*78d0*/  UMOV UR10, UR34 ;  /* 0x00000022000a7c82 */ /* 0x000fe20008000000 */
[----:B------:R1:W-:Y:S01]  /*78e0*/  UTMALDG.3D [UR56], [UR6], desc[UR4] ;  /* 0x00000438060075b4 */ /* 0x0003e20008011000 */
[----:B------:R1:W-:Y:S01]  /*78f0*/  UTMALDG.3D [UR24], [UR6], desc[UR4] ;  /* 0x00000418060075b4 */ /* 0x0003e20008011000 */
[----:B------:R1:W-:Y:S01]  /*7900*/  UTMALDG.3D [UR16], [UR6], desc[UR4] ;  /* 0x00000410060075b4 */ /* 0x0003e20008011000 */
[----:B------:R1:W-:Y:S02]  /*7910*/  UTMALDG.3D [UR8], [UR6], desc[UR4] ;  /* 0x00000408060075b4 */ /* 0x0003e40008011000 */
[----:B-1----:R-:W-:Y:S05]  /*7920*/  @P3 BRA `(.L_x_170) ;  /* 0xfffffff800bc3947 */ /* 0x002fea000383ffff */
.L_x_166:
[----:B------:R-:W-:Y:S05]  /*7930*/  BSYNC B1 ;  /* 0x0000000000017941 */ /* 0x000fea0003800000 */
.L_x_165:
[----:B------:R-:W2:Y:S01]  /*7940*/  LDL.64 R20, [R1] ;  /* 0x0000000001147983 */ /* 0x000ea20000100a00 */
[----:B------:R-:W-:Y:S01]  /*7950*/  LOP3.LUT P4, RZ, R10, 0xff, RZ, 0xc0, !PT ;  /* 0x000000ff0aff7812 */ /* 0x000fe2000788c0ff */
[----:B------:R-:W-:Y:S01]  /*7960*/  VIADD R7, R8, UR37 ;  /* 0x0000002508077c36 */ /* 0x000fe20008000000 */
[----:B------:R-:W-:Y:S01]  /*7970*/  ULDC.64 UR4, c[0x0][0x650] ;  /* 0x0001940000047ab9 */ /* 0x000fe20000000a00 */
[----:B------:R-:W-:Y:S01]  /*7980*/  IMAD.U32 R8, RZ, RZ, UR37 ;  /* 0x00000025ff087e24 */ /* 0x000fe2000f8e00ff */
[----:B------:R-:W-:Y:S01]  /*7990*/  UISETP.GE.U32.AND UP0, UPT, UR37, 0x5, UPT ;  /* 0x000000052500788c */ /* 0x000fe2000bf06070 */
[----:B------:R-:W-:Y:S01]  /*79a0*/  BSSY B1, `(.L_x_171) ;  /* 0x000006b000017945 */ /* 0x000fe20003800000 */
[----:B------:R-:W-:Y:S01]  /*79b0*/  ISETP.GT.U32.AND P1, PT, R7, 0x4, PT ;  /* 0x000000040700780c */ /* 0x000fe20003f24070 */
[----:B------:R-:W-:Y:S01]  /*79c0*/  IMAD.MOV.U32 R22, RZ, RZ, -0x1 ;  /* 0xffffffffff167424 */ /* 0x000fe200078e00ff */
[----:B------:R-:W-:Y:S01]  /*79d0*/  PRMT R10, RZ, 0x7610, R10 ;  /* 0x00007610ff0a7816 */ /* 0x000fe2000000000a */
[----:B------:R-:W-:Y:S01]  /*79e0*/  IMAD.MOV.U32 R18, RZ, RZ, -0x1 ;  /* 0xffffffffff127424 */ /* 0x000fe200078e00ff */
[----:B------:R-:W-:Y:S01]  /*79f0*/  ISETP.LT.U32.AND P1, PT, R8, 0x5, P1 ;  /* 0x000000050800780c */ /* 0x000fe20000f21070 */
[----:B------:R-:W-:Y:S01]  /*7a00*/  IMAD.MOV.U32 R19, RZ, RZ, -0x1 ;  /* 0xffffffffff137424 */ /* 0x000fe200078e00ff */
[----:B------:R-:W-:Y:S01]  /*7a10*/  PLOP3.LUT P3, PT, PT, PT, UP0, 0x80, 0x0 ;  /* 0x000000000000781c */ /* 0x000fe20003f6f008 */
[----:B------:R-:W0:Y:S01]  /*7a20*/  @P4 S2R R5, SR_CgaCtaId ;  /* 0x0000000000054919 */ /* 0x000e220000008800 */
[----:B------:R-:W-:-:S04]  /*7a30*/  @P4 MOV R4, 0x400 ;  /* 0x0000040000044802 */ /* 0x000fc80000000f00 */
[----:B0-----:R-:W-:Y:S01]  /*7a40*/  @P4 LEA R6, R5, R4, 0x18 ;  /* 0x0000000405064211 */ /* 0x001fe200078ec0ff */
[----:B------:R-:W-:Y:S01]  /*7a50*/  IMAD.WIDE.U32 R4, R7, -0x33333333, RZ ;  /* 0xcccccccd07047825 */ /* 0x000fe200078e00ff */
[----:B------:R-:W-:Y:S02]  /*7a60*/  SEL R4, RZ, 0x1, !P1 ;  /* 0x00000001ff047807 */ /* 0x000fe40004800000 */
[----:B------:R0:W-:Y:S02]  /*7a70*/  @P4 SYNCS.ARRIVE.TRANS64.A1T0 RZ, [R6+URZ+0x88], RZ ;  /* 0x000088ff06ff49a7 */ /* 0x0001e4000810003f */
[----:B------:R-:W-:Y:S02]  /*7a80*/  LOP3.LUT R3, R3, R4, RZ, 0x3c, !PT ;  /* 0x0000000403037212 */ /* 0x000fe400078e3cff */
[----:B------:R-:W-:Y:S02]  /*7a90*/  PRMT R4, RZ, 0x7610, R4 ;  /* 0x00007610ff047816 */ /* 0x000fe40000000004 */
[----:B0-----:R-:W-:-:S04]  /*7aa0*/  SHF.R.U32.HI R6, RZ, 0x2, R5 ;  /* 0x00000002ff067819 */ /* 0x001fc80000011605 */
[----:B------:R-:W-:Y:S01]  /*7ab0*/  @P3 LOP3.LUT R3, R3, 0x1, R6, 0x78, !PT ;  /* 0x0000000103033812 */ /* 0x000fe200078e7806 */
[----:B------:R-:W-:Y:S01]  /*7ac0*/  IMAD R8, R6, -0x5, R7 ;  /* 0xfffffffb06087824 */ /* 0x000fe200078e0207 */
[----:B--2---:R-:W-:-:S04]  /*7ad0*/  IADD3 R16, P4, R16, R20, RZ ;  /* 0x0000001410107210 */ /* 0x004fc80007f9e0ff */
[----:B------:R-:W-:Y:S01]  /*7ae0*/  ISETP.GE.U32.AND P1, PT, R16, UR4, PT ;  /* 0x0000000410007c0c */ /* 0x000fe2000bf26070 */
[----:B------:R-:W-:-:S05]  /*7af0*/  IMAD.X R17, R17, 0x1, R0, P4 ;  /* 0x0000000111117824 */ /* 0x000fca00020e0600 */
[----:B------:R-:W-:-:S13]  /*7b00*/  ISETP.GE.U32.AND.EX P1, PT, R17, UR5, PT, P1 ;  /* 0x0000000511007c0c */ /* 0x000fda000bf26110 */
[----:B------:R-:W-:Y:S05]  /*7b10*/  @P1 BRA `(.L_x_172) ;  /* 0x00000004004c1947 */ /* 0x000fea0003800000 */
[----:B------:R-:W0:Y:S01]  /*7b20*/  S2R R12, SR_CTAID.X ;  /* 0x00000000000c7919 */ /* 0x000e220000002500 */
[----:B------:R-:W-:Y:S01]  /*7b30*/  ULDC.64 UR4, c[0x0][0x628] ;  /* 0x00018a0000047ab9 */ /* 0x000fe20000000a00 */
[----:B------:R-:W1:Y:S01]  /*7b40*/  LDC R13, c[0x0][0x144] ;  /* 0x00005100ff0d7b82 */ /* 0x000e620000000800 */
[----:B------:R-:W-:Y:S01]  /*7b50*/  ISETP.NE.U32.AND P1, PT, RZ, UR4, PT ;  /* 0x00000004ff007c0c */ /* 0x000fe2000bf25070 */
[----:B------:R-:W2:Y:S01]  /*7b60*/  S2R R11, SR_CTAID.Y ;  /* 0x00000000000b7919 */ /* 0x000ea20000002600 */
[----:B------:R-:W-:Y:S01]  /*7b70*/  ULDC UR6, c[0x0][0x150] ;  /* 0x0000540000067ab9 */ /* 0x000fe20000000800 */
[----:B------:R-:W-:Y:S01]  /*7b80*/  ULDC UR7, c[0x0][0x630] ;  /* 0x00018c0000077ab9 */ /* 0x000fe20000000800 */
[----:B------:R-:W-:Y:S01]  /*7b90*/  ISETP.NE.AND.EX P1, PT, RZ, UR5, PT, P1 ;  /* 0x00000005ff007c0c */ /* 0x000fe2000bf25310 */
[----:B------:R-:W-:Y:S01]  /*7ba0*/  IMAD.MOV.U32 R4, RZ, RZ, R16 ;  /* 0x000000ffff047224 */ /* 0x000fe200078e0010 */
[----:B0-----:R-:W-:-:S05]  /*7bb0*/  I2FP.F32.U32 R5, R12 ;  /* 0x0000000c00057245 */ /* 0x001fca0000201000 */
[----:B------:R-:W-:Y:S01]  /*7bc0*/  FMUL R14, R5, UR6 ;  /* 0x00000006050e7c20 */ /* 0x000fe20008400000 */
[----:B------:R-:W-:-:S05]  /*7bd0*/  IMAD.MOV.U32 R5, RZ, RZ, R17 ;  /* 0x000000ffff057224 */ /* 0x000fca00078e0011 */
[----:B--2---:R-:W-:Y:S05]  /*7be0*/  @!P1 BRA `(.L_x_173) ;  /* 0x0000000000289947 */ /* 0x004fea0003800000 */
[----:B------:R-:W-:Y:S02]  /*7bf0*/  ULDC UR6, c[0x0][0x634] ;  /* 0x00018d0000067ab9 */ /* 0x000fe40000000800 */
[----:B------:R-:W-:-:S05]  /*7c00*/  IADD3 R5, P1, R16, UR6, RZ ;  /* 0x0000000610057c10 */ /* 0x000fca000ff3e0ff */
[----:B------:R-:W-:-:S04]  /*7c10*/  IMAD.X R15, RZ, RZ, R17, P1 ;  /* 0x000000ffff0f7224 */ /* 0x000fc800008e0611 */
[----:B------:R-:W-:-:S04]  /*7c20*/  IMAD.WIDE.U32 R6, R15, UR4, RZ ;  /* 0x000000040f067c25 */ /* 0x000fc8000f8e00ff */
[----:B------:R-:W-:-:S04]  /*7c30*/  IMAD.WIDE.U32 R6, P1, R5, UR5, R6 ;  /* 0x0000000505067c25 */ /* 0x000fc8000f820006 */
[----:B------:R-:W-:-:S04]  /*7c40*/  IMAD.WIDE.U32 R4, R5, UR4, RZ ;  /* 0x0000000405047c25 */ /* 0x000fc8000f8e00ff */
[----:B------:R-:W-:Y:S01]  /*7c50*/  IMAD.MOV.U32 R4, RZ, RZ, R7 ;  /* 0x000000ffff047224 */ /* 0x000fe200078e0007 */
[----:B------:R-:W-:Y:S01]  /*7c60*/  IADD3 RZ, P3, R5, R6, RZ ;  /* 0x0000000605ff7210 */ /* 0x000fe20007f7e0ff */
[----:B------:R-:W-:-:S04]  /*7c70*/  IMAD.X R5, RZ, RZ, RZ, P1 ;  /* 0x000000ffff057224 */ /* 0x000fc800008e06ff */
[----:B------:R-:W-:-:S08]  /*7c80*/  IMAD.WIDE.U32.X R4, R15, UR5, R4, P3 ;  /* 0x000000050f047c25 */ /* 0x000fd000098e0404 */
.L_x_173:
[--C-:B------:R-:W-:Y:S01]  /*7c90*/  SHF.R.U64 R19, R4, UR7, R5.reuse ;  /* 0x0000000704137c19 */ /* 0x100fe20008001205 */
[----:B------:R-:W0:Y:S01]  /*7ca0*/  F2I.U32.TRUNC.NTZ R14, R14 ;  /* 0x0000000e000e7305 */ /* 0x000e22000020f000 */
[----:B------:R-:W-:Y:S01]  /*7cb0*/  SHF.R.U32.HI R4, RZ, UR7, R5 ;  /* 0x00000007ff047c19 */ /* 0x000fe20008011605 */
[----:B------:R-:W-:Y:S01]  /*7cc0*/  ULDC.64 UR4, c[0x0][0x620] ;  /* 0x0001880000047ab9 */ /* 0x000fe20000000a00 */
[----:B------:R-:W-:Y:S01]  /*7cd0*/  IADD3 R7, P1, RZ, -R19, RZ ;  /* 0x80000013ff077210 */ /* 0x000fe20007f3e0ff */
[----:B------:R-:W-:Y:S01]  /*7ce0*/  ULDC.64 UR6, c[0x0][0x640] ;  /* 0x0001900000067ab9 */ /* 0x000fe20000000a00 */
[----:B------:R-:W2:Y:S03]  /*7cf0*/  LDC R18, c[0x0][0x148] ;  /* 0x00005200ff127b82 */ /* 0x000ea60000000800 */
[----:B------:R-:W-:Y:S01]  /*7d00*/  IMAD.X R4, RZ, RZ, ~R4, P1 ;  /* 0x000000ffff047224 */ /* 0x000fe200008e0e04 */
[----:B------:R-:W-:-:S03]  /*7d10*/  ISETP.NE.U32.AND P1, PT, RZ, UR6, PT ;  /* 0x00000006ff007c0c */ /* 0x000fc6000bf25070 */
[----:B------:R-:W-:Y:S01]  /*7d20*/  IMAD R6, R4, UR4, RZ ;  /* 0x0000000404067c24 */ /* 0x000fe2000f8e02ff */
[----:B------:R-:W-:Y:S01]  /*7d30*/  ISETP.NE.AND.EX P1, PT, RZ, UR7, PT, P1 ;  /* 0x00000007ff007c0c */ /* 0x000fe2000bf25310 */
[----:B------:R-:W-:Y:S01]  /*7d40*/  IMAD.WIDE.U32 R4, R7, UR4, R16 ;  /* 0x0000000407047c25 */ /* 0x000fe2000f8e0010 */
[----:B------:R-:W-:-:S03]  /*7d50*/  ULDC UR4, c[0x0][0x618] ;  /* 0x0001860000047ab9 */ /* 0x000fc60000000800 */
[----:B------:R-:W-:Y:S01]  /*7d60*/  IMAD R7, R7, UR5, R6 ;  /* 0x0000000507077c24 */ /* 0x000fe2000f8e0206 */
[----:B------:R-:W-:Y:S01]  /*7d70*/  ULDC UR5, c[0x0][0x154] ;  /* 0x0000550000057ab9 */ /* 0x000fe20000000800 */
[----:B0-----:R-:W-:Y:S02]  /*7d80*/  IMAD.MOV R6, RZ, RZ, -R14 ;  /* 0x000000ffff067224 */ /* 0x001fe400078e0a0e */
[----:B------:R-:W-:Y:S02]  /*7d90*/  IMAD.IADD R5, R5, 0x1, R7 ;  /* 0x0000000105057824 */ /* 0x000fe400078e0207 */
[----:B-1----:R-:W-:Y:S01]  /*7da0*/  IMAD R12, R13, R6, R12 ;  /* 0x000000060d0c7224 */ /* 0x002fe200078e020c */
[----:B------:R-:W-:Y:S02]  /*7db0*/  I2FP.F32.U32 R6, R11 ;  /* 0x0000000b00067245 */ /* 0x000fe40000201000 */
[--C-:B------:R-:W-:Y:S02]  /*7dc0*/  SHF.R.U64 R13, R4, UR4, R5.reuse ;  /* 0x00000004040d7c19 */ /* 0x100fe40008001205 */
[----:B------:R-:W-:Y:S01]  /*7dd0*/  SHF.R.U32.HI R4, RZ, UR4, R5 ;  /* 0x00000004ff047c19 */ /* 0x000fe20008011605 */
[----:B------:R-:W-:Y:S01]  /*7de0*/  FMUL R6, R6, UR5 ;  /* 0x0000000506067c20 */ /* 0x000fe20008400000 */
[----:B------:R-:W-:-:S02]  /*7df0*/  ULDC UR4, c[0x0][0x608] ;  /* 0x0001820000047ab9 */ /* 0x000fc40000000800 */
[--C-:B------:R-:W-:Y:S01]  /*7e00*/  SHF.R.U64 R15, R13, UR4, R4.reuse ;  /* 0x000000040d0f7c19 */ /* 0x100fe20008001204 */
[----:B------:R0:W1:Y:S01]  /*7e10*/  F2I.U32.TRUNC.NTZ R20, R6 ;  /* 0x0000000600147305 */ /* 0x000062000020f000 */
[----:B------:R-:W-:Y:S01]  /*7e20*/  SHF.R.U32.HI R4, RZ, UR4, R4 ;  /* 0x00000004ff047c19 */ /* 0x000fe20008011604 */
[----:B------:R-:W-:-:S03]  /*7e30*/  ULDC UR4, c[0x0][0x658] ;  /* 0x0001960000047ab9 */ /* 0x000fc60000000800 */
[--C-:B------:R-:W-:Y:S02]  /*7e40*/  SHF.R.U64 R14, R15, UR4, R4.reuse ;  /* 0x000000040f0e7c19 */ /* 0x100fe40008001204 */
[----:B------:R-:W-:-:S03]  /*7e50*/  SHF.R.U32.HI R21, RZ, UR4, R4 ;  /* 0x00000004ff157c19 */ /* 0x000fc60008011604 */
[----:B------:R-:W-:Y:S02]  /*7e60*/  IMAD.MOV.U32 R4, RZ, RZ, R14 ;  /* 0x000000ffff047224 */ /* 0x000fe400078e000e */
[----:B------:R-:W-:Y:S01]  /*7e70*/  IMAD.MOV.U32 R5, RZ, RZ, R21 ;  /* 0x000000ffff057224 */ /* 0x000fe200078e0015 */
[----:B0-----:R-:W-:Y:S06]  /*7e80*/  @!P1 BRA `(.L_x_174) ;  /* 0x0000000000289947 */ /* 0x001fec0003800000 */
        /* <DEDUP_REMOVED lines=10> */
.L_x_174:
[----:B------:R-:W-:Y:S01]  /*7f30*/  ISETP.NE.AND P1, PT, R2, 0x1, PT ;  /* 0x000000010200780c */ /* 0x000fe20003f25270 */
[----:B------:R-:W-:Y:S01]  /*7f40*/  ULDC UR4, c[0x0][0x648] ;  /* 0x0001920000047ab9 */ /* 0x000fe20000000800 */
[----:B------:R-:W-:Y:S01]  /*7f50*/  LOP3.LUT R15, R15, UR29, RZ, 0xc0, !PT ;  /* 0x0000001d0f0f7c12 */ /* 0x000fe2000f8ec0ff */
[----:B-1----:R-:W-:Y:S01]  /*7f60*/  IMAD.MOV R20, RZ, RZ, -R20 ;  /* 0x000000ffff147224 */ /* 0x002fe200078e0a14 */
[----:B------:R-:W-:Y:S01]  /*7f70*/  SHF.R.U64 R4, R4, UR4, R5 ;  /* 0x0000000404047c19 */ /* 0x000fe20008001205 */
[----:B------:R-:W-:Y:S01]  /*7f80*/  ULDC UR4, c[0x0][0x638] ;  /* 0x00018e0000047ab9 */ /* 0x000fe20000000800 */
[----:B------:R-:W-:Y:S01]  /*7f90*/  LOP3.LUT R13, R13, UR13, RZ, 0xc0, !PT ;  /* 0x0000000d0d0d7c12 */ /* 0x000fe2000f8ec0ff */
[----:B------:R-:W-:Y:S02]  /*7fa0*/  ULDC UR5, c[0x0][0x610] ;  /* 0x0001840000057ab9 */ /* 0x000fe40000000800 */
[----:B------:R-:W-:Y:S02]  /*7fb0*/  IMAD.MOV R5, RZ, RZ, -R4 ;  /* 0x000000ffff057224 */ /* 0x000fe400078e0a04 */
[----:B------:R-:W-:-:S02]  /*7fc0*/  IMAD R15, R4, UR21, R15 ;  /* 0x00000015040f7c24 */ /* 0x000fc4000f8e020f */
[----:B--2---:R-:W-:Y:S02]  /*7fd0*/  @P1 IMAD R12, R18, R20, R11 ;  /* 0x00000014120c1224 */ /* 0x004fe400078e020b */
[----:B------:R-:W-:Y:S01]  /*7fe0*/  IMAD R14, R5, UR4, R14 ;  /* 0x00000004050e7c24 */ /* 0x000fe2000f8e020e */
[----:B------:R-:W-:Y:S01]  /*7ff0*/  ULDC UR4, c[0x0][0x600] ;  /* 0x0001800000047ab9 */ /* 0x000fe20000000800 */
[----:B------:R-:W-:Y:S02]  /*8000*/  IMAD R12, R15, UR5, R12 ;  /* 0x000000050f0c7c24 */ /* 0x000fe4000f8e020c */
[----:B------:R-:W-:Y:S02]  /*8010*/  IMAD R5, R14, UR4, R13 ;  /* 0x000000040e057c24 */ /* 0x000fe4000f8e020d */
[----:B------:R-:W-:-:S03]  /*8020*/  IMAD.MOV.U32 R4, RZ, RZ, 0x1 ;  /* 0x00000001ff047424 */ /* 0x000fc600078e00ff */
[----:B------:R-:W-:Y:S02]  /*8030*/  SEL R18, R5, R12, !P1 ;  /* 0x0000000c05127207 */ /* 0x000fe40004800000 */
[----:B------:R-:W-:-:S07]  /*8040*/  SEL R22, R12, R5, !P1 ;  /* 0x000000050c167207 */ /* 0x000fce0004800000 */
.L_x_172:
[----:B------:R-:W-:Y:S05]  /*8050*/  BSYNC B1 ;  /* 0x0000000000017941 */ /* 0x000fea0003800000 */
.L_x_171:
[----:B------:R-:W-:-:S13]  /*8060*/  LOP3.LUT P1, RZ, R4, 0xff, RZ, 0xc0, !PT ;  /* 0x000000ff04ff7812 */ /* 0x000fda000782c0ff */
[----:B------:R-:W-:Y:S05]  /*8070*/  @P1 BRA `(.L_x_175) ;  /* 0xfffffff000b41947 */ /* 0x000fea000383ffff */
[----:B------:R-:W-:Y:S05]  /*8080*/  BSYNC B0 ;  /* 0x0000000000007941 */ /* 0x000fea0003800000 */
.L_x_163:
[----:B------:R-:W-:-:S03]  /*8090*/  UMOV UR4, 0xffffffff ;  /* 0xffffffff00047882 */ /* 0x000fc60000000000 */
[----:B------:R-:W-:Y:S05]  /*80a0*/  BRA.DIV UR4, `(.L_x_176) ;  /* 0x00000006046c7947 */ /* 0x000fea000b800000 */
[----:B------:R-:W-:-:S13]  /*80b0*/  ELECT P6, URZ, PT ;  /* 0x00000000003f782f */ /* 0x000fda00038c0000 */
.L_x_193:
[----:B------:R-:W-:Y:S04]  /*80c0*/  BSSY B0, `(.L_x_177) ;  /* 0x0000034000007945 */ /* 0x000fe80003800000 */
[----:B------:R-:W-:Y:S05]  /*80d0*/  @!P6 BRA `(.L_x_178) ;  /* 0x0000000000c8e947 */ /* 0x000fea0003800000 */
[----:B------:R-:W-:-:S04]  /*80e0*/  LOP3.LUT R23, R23, 0x2, RZ, 0xfc, !PT ;  /* 0x0000000217177812 */ /* 0x000fc800078efcff */
[----:B------:R-:W-:-:S13]  /*80f0*/  ISETP.NE.AND P0, PT, R23, 0x3, PT ;  /* 0x000000031700780c */ /* 0x000fda0003f05270 */
[----:B------:R-:W-:Y:S05]  /*8100*/  @!P0 BRA `(.L_x_179) ;  /* 0x0000000000048947 */ /* 0x000fea0003800000 */
[----:B------:R-:W-:Y:S01]  /*8110*/  BPT.TRAP 0x1 ;  /* 0x000000040000795c */ /* 0x000fe20000300000 */
.L_x_179:
[----:B------:R-:W0:Y:S01]  /*8120*/  S2R R5, SR_CgaCtaId ;  /* 0x0000000000057919 */ /* 0x000e220000008800 */
[----:B------:R-:W-:Y:S02]  /*8130*/  MOV R0, 0x400 ;  /* 0x0000040000007802 */ /* 0x000fe40000000f00 */
[----:B------:R-:W-:Y:S02]  /*8140*/  SHF.L.U32 R2, R3, 0x1f, RZ ;  /* 0x0000001f03027819 */ /* 0x000fe400000006ff */
[----:B0-----:R-:W-:-:S05]  /*8150*/  LEA R5, R5, R0, 0x18 ;  /* 0x0000000005057211 */ /* 0x001fca00078ec0ff */
[----:B------:R-:W-:-:S04]  /*8160*/  VIADD R5, R5, 0x28 ;  /* 0x0000002805057836 */ /* 0x000fc80000000000 */
[C---:B------:R-:W-:Y:S02]  /*8170*/  IMAD R7, R8.reuse, 0x8, R5 ;  /* 0x0000000808077824 */ /* 0x040fe400078e0205 */
[----:B------:R-:W-:Y:S02]  /*8180*/  VIADD R8, R8, 0x1 ;  /* 0x0000000108087836 */ /* 0x000fe40000000000 */
[----:B------:R-:W0:Y:S03]  /*8190*/  SYNCS.PHASECHK.TRANS64.TRYWAIT P0, [R7+URZ], R2 ;  /* 0x00000002070075a7 */ /* 0x000e26000800017f */
[----:B------:R-:W-:-:S04]  /*81a0*/  ISETP.NE.AND P1, PT, R8, 0x5, PT ;  /* 0x000000050800780c */ /* 0x000fc80003f25270 */
[----:B------:R-:W-:Y:S02]  /*81b0*/  SEL R0, RZ, 0x1, P1 ;  /* 0x00000001ff007807 */ /* 0x000fe40000800000 */
[----:B------:R-:W-:Y:S02]  /*81c0*/  SEL R8, R8, RZ, P1 ;  /* 0x000000ff08087207 */ /* 0x000fe40000800000 */
[----:B------:R-:W-:-:S03]  /*81d0*/  LOP3.LUT R9, R3, R0, RZ, 0x3c, !PT ;  /* 0x0000000003097212 */ /* 0x000fc600078e3cff */
[----:B------:R-:W-:Y:S01]  /*81e0*/  IMAD R6, R8, 0x8, R5 ;  /* 0x0000000808067824 */ /* 0x000fe200078e0205 */
[----:B------:R-:W-:Y:S01]  /*81f0*/  SHF.L.U32 R3, R9, 0x1f, RZ ;  /* 0x0000001f09037819 */ /* 0x000fe200000006ff */
[----:B0-----:R-:W-:Y:S06]  /*8200*/  @!P0 BRA `(.L_x_180) ;  /* 0x0000000400348947 */ /* 0x001fec0003800000 */
.L_x_194:
[----:B------:R-:W1:Y:S01]  /*8210*/  SYNCS.PHASECHK.TRANS64.TRYWAIT P0, [R6+URZ], R3 ;  /* 0x00000003060075a7 */ /* 0x000e62000800017f */
[----:B------:R-:W-:-:S05]  /*8220*/  VIADD R0, R8, 0x1 ;  /* 0x0000000108007836 */ /* 0x000fca0000000000 */
[----:B------:R-:W-:-:S04]  /*8230*/  ISETP.NE.AND P1, PT, R0, 0x5, PT ;  /* 0x000000050000780c */ /* 0x000fc80003f25270 */
[----:B0-----:R-:W-:Y:S02]  /*8240*/  SEL R2, RZ, 0x1, P1 ;  /* 0x00000001ff027807 */ /* 0x001fe40000800000 */
[----:B------:R-:W-:Y:S02]  /*8250*/  SEL R0, R0, RZ, P1 ;  /* 0x000000ff00007207 */ /* 0x000fe40000800000 */
[----:B------:R-:W-:-:S03]  /*8260*/  LOP3.LUT R9, R9, R2, RZ, 0x3c, !PT ;  /* 0x0000000209097212 */ /* 0x000fc600078e3cff */
[----:B------:R-:W-:Y:S01]  /*8270*/  IMAD R7, R0, 0x8, R5 ;  /* 0x0000000800077824 */ /* 0x000fe200078e0205 */
[----:B------:R-:W-:Y:S01]  /*8280*/  SHF.L.U32 R4, R9, 0x1f, RZ ;  /* 0x0000001f09047819 */ /* 0x000fe200000006ff */
[----:B-1----:R-:W-:Y:S06]  /*8290*/  @!P0 BRA `(.L_x_181) ;  /* 0x0000000400248947 */ /* 0x002fec0003800000 */
.L_x_195:
[----:B------:R-:W1:Y:S01]  /*82a0*/  SYNCS.PHASECHK.TRANS64.TRYWAIT P0, [R7+URZ], R4 ;  /* 0x00000004070075a7 */ /* 0x000e62000800017f */
[----:B------:R-:W-:-:S05]  /*82b0*/  VIADD R0, R0, 0x1 ;  /* 0x0000000100007836 */ /* 0x000fca0000000000 */
[----:B------:R-:W-:-:S04]  /*82c0*/  ISETP.NE.AND P1, PT, R0, 0x5, PT ;  /* 0x000000050000780c */ /* 0x000fc80003f25270 */
[----:B------:R-:W-:Y:S02]  /*82d0*/  SEL R2, RZ, 0x1, P1 ;  /* 0x00000001ff027807 */ /* 0x000fe40000800000 */
[----:B------:R-:W-:Y:S02]  /*82e0*/  SEL R0, R0, RZ, P1 ;  /* 0x000000ff00007207 */ /* 0x000fe40000800000 */
[----:B------:R-:W-:-:S03]  /*82f0*/  LOP3.LUT R9, R9, R2, RZ, 0x3c, !PT ;  /* 0x0000000209097212 */ /* 0x000fc600078e3cff */
[----:B0-----:R-:W-:Y:S01]  /*8300*/  IMAD R6, R0, 0x8, R5 ;  /* 0x0000000800067824 */ /* 0x001fe200078e0205 */
[----:B------:R-:W-:Y:S01]  /*8310*/  SHF.L.U32 R3, R9, 0x1f, RZ ;  /* 0x0000001f09037819 */ /* 0x000fe200000006ff */
[----:B-1----:R-:W-:Y:S06]  /*8320*/  @!P0 BRA `(.L_x_182) ;  /* 0x0000000400148947 */ /* 0x002fec0003800000 */
.L_x_196:
[----:B------:R-:W1:Y:S01]  /*8330*/  SYNCS.PHASECHK.TRANS64.TRYWAIT P0, [R6+URZ], R3 ;  /* 0x00000003060075a7 */ /* 0x000e62000800017f */
[----:B------:R-:W-:-:S05]  /*8340*/  VIADD R0, R0, 0x1 ;  /* 0x0000000100007836 */ /* 0x000fca0000000000 */
[----:B------:R-:W-:-:S04]  /*8350*/  ISETP.NE.AND P1, PT, R0, 0x5, PT ;  /* 0x000000050000780c */ /* 0x000fc80003f25270 */
[----:B------:R-:W-:Y:S02]  /*8360*/  SEL R2, RZ, 0x1, P1 ;  /* 0x00000001ff027807 */ /* 0x000fe40000800000 */
[----:B------:R-:W-:Y:S02]  /*8370*/  SEL R0, R0, RZ, P1 ;  /* 0x000000ff00007207 */ /* 0x000fe40000800000 */
[----:B------:R-:W-:Y:S01]  /*8380*/  LOP3.LUT R2, R9, R2, RZ, 0x3c, !PT ;  /* 0x0000000209027212 */ /* 0x000fe200078e3cff */
[----:B-1----:R-:W-:Y:S06]  /*8390*/  @!P0 BRA `(.L_x_183) ;  /* 0x00000004000c8947 */ /* 0x002fec0003800000 */
.L_x_197:
[----:B------:R-:W-:Y:S01]  /*83a0*/  IMAD R5, R0, 0x8, R5 ;  /* 0x0000000800057824 */ /* 0x000fe200078e0205 */
[----:B------:R-:W-:-:S07]  /*83b0*/  SHF.L.U32 R0, R2, 0x1f, RZ ;  /* 0x0000001f02007819 */ /* 0x000fce00000006ff */
.L_x_184:
[----:B--2---:R2:W3:Y:S02]  /*83c0*/  SYNCS.PHASECHK.TRANS64.TRYWAIT P0, [R5+URZ], R0 ;  /* 0x00000000050075a7 */ /* 0x0044e4000800017f */
[----:B---3--:R-:W-:Y:S05]  /*83d0*/  @!P0 NANOSLEEP.SYNCS 0x989680 ;  /* 0x009896800000895d */ /* 0x008fea0003900000 */
[----:B------:R-:W3:Y:S02]  /*83e0*/  @!P0 SYNCS.PHASECHK.TRANS64 P0, [R5+URZ], R0 ;  /* 0x00000000050085a7 */ /* 0x000ee4000800007f */
[----:B---3--:R-:W-:Y:S05]  /*83f0*/  @!P0 BRA `(.L_x_184) ;  /* 0xfffffffc00f08947 */ /* 0x008fea000383ffff */
.L_x_178:
[----:B------:R-:W-:Y:S05]  /*8400*/  BSYNC B0 ;  /* 0x0000000000007941 */ /* 0x000fea0003800000 */
.L_x_177:
[----:B------:R-:W-:Y:S05]  /*8410*/  EXIT ;  /* 0x000000000000794d */ /* 0x000fea0003800000 */
.L_x_15:
[----:B0-----:R-:W-:-:S04]  /*8420*/  IMAD.U32 R3, RZ, RZ, UR43 ;  /* 0x0000002bff037e24 */ /* 0x001fc8000f8e00ff */
[----:B------:R0:W1:Y:S03]  /*8430*/  SYNCS.PHASECHK.TRANS64.TRYWAIT P0, [R3+URZ+-0x8], R0 ;  /* 0xfffff800030075a7 */ /* 0x000066000800017f */
[----:B-1----:R-:W-:Y:S05]  /*8440*/  @!P0 NANOSLEEP.SYNCS 0x989680 ;  /* 0x009896800000895d */ /* 0x002fea0003900000 */
[----:B------:R-:W1:Y:S02]  /*8450*/  @!P0 SYNCS.PHASECHK.TRANS64 P0, [R3+URZ+-0x8], R0 ;  /* 0xfffff800030085a7 */ /* 0x000e64000800007f */
[----:B-1----:R-:W-:Y:S05]  /*8460*/  @!P0 BRA `(.L_x_15) ;  /* 0xfffffffc00ec8947 */ /* 0x002fea000383ffff */
[----:B------:R-:W-:Y:S05]  /*8470*/  BRA `(.L_x_185) ;  /* 0xffffff90003c7947 */ /* 0x000fea000383ffff */
.L_x_20:
[----:B-1----:R1:W2:Y:S02]  /*8480*/  SYNCS.PHASECHK.TRANS64.TRYWAIT P1, [R3+URZ], R0 ;  /* 0x00000000030075a7 */ /* 0x0022a4000802017f */
[----:B--2---:R-:W-:Y:S05]  /*8490*/  @!P1 NANOSLEEP.SYNCS 0x989680 ;  /* 0x009896800000995d */ /* 0x004fea0003900000 */
[----:B------:R-:W2:Y:S02]  /*84a0*/  @!P1 SYNCS.PHASECHK.TRANS64 P1, [R3+URZ], R0 ;  /* 0x00000000030095a7 */ /* 0x000ea4000802007f */
[----:B--2---:R-:W-:Y:S05]  /*84b0*/  @!P1 BRA `(.L_x_20) ;  /* 0xfffffffc00f09947 */ /* 0x004fea000383ffff */
[----:B------:R-:W-:Y:S05]  /*84c0*/  BRA `(.L_x_19) ;  /* 0xffffff9000b07947 */ /* 0x000fea000383ffff */
.L_x_25:
[----:B-1----:R-:W-:-:S04]  /*84d0*/  IMAD.U32 R4, RZ, RZ, UR8 ;  /* 0x00000008ff047e24 */ /* 0x002fc8000f8e00ff */
[----:B------:R1:W2:Y:S03]  /*84e0*/  SYNCS.PHASECHK.TRANS64.TRYWAIT P1, [R4+URZ], R3 ;  /* 0x00000003040075a7 */ /* 0x0002a6000802017f */
[----:B--2---:R-:W-:Y:S05]  /*84f0*/  @!P1 NANOSLEEP.SYNCS 0x989680 ;  /* 0x009896800000995d */ /* 0x004fea0003900000 */
[----:B------:R-:W2:Y:S02]  /*8500*/  @!P1 SYNCS.PHASECHK.TRANS64 P1, [R4+URZ], R3 ;  /* 0x00000003040095a7 */ /* 0x000ea4000802007f */
[----:B--2---:R-:W-:Y:S05]  /*8510*/  @!P1 BRA `(.L_x_25) ;  /* 0xfffffffc00ec9947 */ /* 0x004fea000383ffff */
[----:B------:R-:W-:Y:S05]  /*8520*/  BRA `(.L_x_24) ;  /* 0xffffff9800d07947 */ /* 0x000fea000383ffff */
.L_x_31:
[----:B0-----:R-:W-:-:S04]  /*8530*/  IMAD.U32 R3, RZ, RZ, UR43 ;  /* 0x0000002bff037e24 */ /* 0x001fc8000f8e00ff */
[----:B------:R0:W1:Y:S03]  /*8540*/  SYNCS.PHASECHK.TRANS64.TRYWAIT P0, [R3+URZ+0x8], R0 ;  /* 0x00000800030075a7 */ /* 0x000066000800017f */
[----:B-1----:R-:W-:Y:S05]  /*8550*/  @!P0 NANOSLEEP.SYNCS 0x989680 ;  /* 0x009896800000895d */ /* 0x002fea0003900000 */
[----:B------:R-:W1:Y:S02]  /*8560*/  @!P0 SYNCS.PHASECHK.TRANS64 P0, [R3+URZ+0x8], R0 ;  /* 0x00000800030085a7 */ /* 0x000e64000800007f */
[----:B-1----:R-:W-:Y:S05]  /*8570*/  @!P0 BRA `(.L_x_31) ;  /* 0xfffffffc00ec8947 */ /* 0x002fea000383ffff */
[----:B------:R-:W-:Y:S05]  /*8580*/  BRA `(.L_x_186) ;  /* 0xffffffa4004c7947 */ /* 0x000fea000383ffff */
.L_x_164:
[----:B------:R-:W-:Y:S01]  /*8590*/  BSSY B1, `(.L_x_187) ;  /* 0x0000006000017945 */ /* 0x000fe20003800000 */
[----:B------:R-:W-:-:S07]  /*85a0*/  IMAD.MOV.U32 R15, RZ, RZ, -0x1 ;  /* 0xffffffffff0f7424 */ /* 0x000fce00078e00ff */
[----:B-----5:R-:W-:Y:S05]  /*85b0*/  WARPSYNC.COLLECTIVE R15, `(.L_x_188) ;  /* 0x000000000f0c7348 */ /* 0x020fea0003c00000 */
[----:B------:R-:W-:Y:S02]  /*85c0*/  ELECT P6, UR62, PT ;  /* 0x00000000003e782f */ /* 0x000fe400038c0000 */
[----:B------:R-:W-:Y:S01]  /*85d0*/  MOV R14, UR62 ;  /* 0x0000003e000e7c02 */ /* 0x000fe20008000f00 */
[----:B-----5:R-:W-:Y:S10]  /*85e0*/  ENDCOLLECTIVE ;  /* 0x000000000000791b */ /* 0x020ff40003800000 */
.L_x_188:
[----:B------:R-:W-:Y:S05]  /*85f0*/  BSYNC B1 ;  /* 0x0000000000017941 */ /* 0x000fea0003800000 */
.L_x_187:
[----:B------:R-:W-:Y:S05]  /*8600*/  BRA `(.L_x_189) ;  /* 0xffffffec005c7947 */ /* 0x000fea000383ffff */
.L_x_167:
[----:B-1----:R1:W2:Y:S02]  /*8610*/  SYNCS.PHASECHK.TRANS64.TRYWAIT P1, [R11+URZ+0x28], R6 ;  /* 0x000028060b0075a7 */ /* 0x0022a4000802017f */
[----:B--2---:R-:W-:Y:S05]  /*8620*/  @!P1 NANOSLEEP.SYNCS 0x989680 ;  /* 0x009896800000995d */ /* 0x004fea0003900000 */
[----:B------:R-:W2:Y:S02]  /*8630*/  @!P1 SYNCS.PHASECHK.TRANS64 P1, [R11+URZ+0x28], R6 ;  /* 0x000028060b0095a7 */ /* 0x000ea4000802007f */
[----:B--2---:R-:W-:Y:S05]  /*8640*/  @!P1 BRA `(.L_x_167) ;  /* 0xfffffffc00f09947 */ /* 0x004fea000383ffff */
[----:B------:R-:W-:Y:S05]  /*8650*/  BRA `(.L_x_190) ;  /* 0xffffffec00907947 */ /* 0x000fea000383ffff */
.L_x_176:
[----:B------:R-:W-:Y:S01]  /*8660*/  BSSY B0, `(.L_x_191) ;  /* 0x0000006000007945 */ /* 0x000fe20003800000 */
[----:B------:R-:W-:-:S07]  /*8670*/  IMAD.MOV.U32 R15, RZ, RZ, -0x1 ;  /* 0xffffffffff0f7424 */ /* 0x000fce00078e00ff */
[----:B-----5:R-:W-:Y:S05]  /*8680*/  WARPSYNC.COLLECTIVE R15, `(.L_x_192) ;  /* 0x000000000f0c7348 */ /* 0x020fea0003c00000 */
[----:B------:R-:W-:Y:S02]  /*8690*/  ELECT P6, UR62, PT ;  /* 0x00000000003e782f */ /* 0x000fe400038c0000 */
[----:B------:R-:W-:Y:S01]  /*86a0*/  MOV R14, UR62 ;  /* 0x0000003e000e7c02 */ /* 0x000fe20008000f00 */
[----:B-----5:R-:W-:Y:S10]  /*86b0*/  ENDCOLLECTIVE ;  /* 0x000000000000791b */ /* 0x020ff40003800000 */
.L_x_192:
[----:B------:R-:W-:Y:S05]  /*86c0*/  BSYNC B0 ;  /* 0x0000000000007941 */ /* 0x000fea0003800000 */
.L_x_191:
[----:B------:R-:W-:Y:S05]  /*86d0*/  BRA `(.L_x_193) ;  /* 0xfffffff800787947 */ /* 0x000fea000383ffff */
.L_x_180:
[----:B0-----:R0:W1:Y:S02]  /*86e0*/  SYNCS.PHASECHK.TRANS64.TRYWAIT P0, [R7+URZ], R2 ;  /* 0x00000002070075a7 */ /* 0x001064000800017f */
[----:B-1----:R-:W-:Y:S05]  /*86f0*/  @!P0 NANOSLEEP.SYNCS 0x989680 ;  /* 0x009896800000895d */ /* 0x002fea0003900000 */
[----:B------:R-:W1:Y:S02]  /*8700*/  @!P0 SYNCS.PHASECHK.TRANS64 P0, [R7+URZ], R2 ;  /* 0x00000002070085a7 */ /* 0x000e64000800007f */
[----:B-1----:R-:W-:Y:S05]  /*8710*/  @!P0 BRA `(.L_x_180) ;  /* 0xfffffffc00f08947 */ /* 0x002fea000383ffff */
[----:B------:R-:W-:Y:S05]  /*8720*/  BRA `(.L_x_194) ;  /* 0xfffffff800b87947 */ /* 0x000fea000383ffff */
.L_x_181:
[----:B0-----:R0:W1:Y:S02]  /*8730*/  SYNCS.PHASECHK.TRANS64.TRYWAIT P0, [R6+URZ], R3 ;  /* 0x00000003060075a7 */ /* 0x001064000800017f */
[----:B-1----:R-:W-:Y:S05]  /*8740*/  @!P0 NANOSLEEP.SYNCS 0x989680 ;  /* 0x009896800000895d */ /* 0x002fea0003900000 */
[----:B------:R-:W1:Y:S02]  /*8750*/  @!P0 SYNCS.PHASECHK.TRANS64 P0, [R6+URZ], R3 ;  /* 0x00000003060085a7 */ /* 0x000e64000800007f */
[----:B-1----:R-:W-:Y:S05]  /*8760*/  @!P0 BRA `(.L_x_181) ;  /* 0xfffffffc00f08947 */ /* 0x002fea000383ffff */
[----:B------:R-:W-:Y:S05]  /*8770*/  BRA `(.L_x_195) ;  /* 0xfffffff800c87947 */ /* 0x000fea000383ffff */
.L_x_182:
[----:B0-----:R0:W1:Y:S02]  /*8780*/  SYNCS.PHASECHK.TRANS64.TRYWAIT P0, [R7+URZ], R4 ;  /* 0x00000004070075a7 */ /* 0x001064000800017f */
[----:B-1----:R-:W-:Y:S05]  /*8790*/  @!P0 NANOSLEEP.SYNCS 0x989680 ;  /* 0x009896800000895d */ /* 0x002fea0003900000 */
[----:B------:R-:W1:Y:S02]  /*87a0*/  @!P0 SYNCS.PHASECHK.TRANS64 P0, [R7+URZ], R4 ;  /* 0x00000004070085a7 */ /* 0x000e64000800007f */
[----:B-1----:R-:W-:Y:S05]  /*87b0*/  @!P0 BRA `(.L_x_182) ;  /* 0xfffffffc00f08947 */ /* 0x002fea000383ffff */
[----:B------:R-:W-:Y:S05]  /*87c0*/  BRA `(.L_x_196) ;  /* 0xfffffff800d87947 */ /* 0x000fea000383ffff */
.L_x_183:
[----:B-1----:R1:W2:Y:S02]  /*87d0*/  SYNCS.PHASECHK.TRANS64.TRYWAIT P0, [R6+URZ], R3 ;  /* 0x00000003060075a7 */ /* 0x0022a4000800017f */
[----:B--2---:R-:W-:Y:S05]  /*87e0*/  @!P0 NANOSLEEP.SYNCS 0x989680 ;  /* 0x009896800000895d */ /* 0x004fea0003900000 */
[----:B------:R-:W2:Y:S02]  /*87f0*/  @!P0 SYNCS.PHASECHK.TRANS64 P0, [R6+URZ], R3 ;  /* 0x00000003060085a7 */ /* 0x000ea4000800007f */
[----:B--2---:R-:W-:Y:S05]  /*8800*/  @!P0 BRA `(.L_x_183) ;  /* 0xfffffffc00f08947 */ /* 0x004fea000383ffff */
[----:B------:R-:W-:Y:S05]  /*8810*/  BRA `(.L_x_197) ;  /* 0xfffffff800e07947 */ /* 0x000fea000383ffff */
.L_x_198:
[----:B------:R-:W-:-:S00]  /*8820*/  BRA `(.L_x_198) ;  /* 0xfffffffc00fc7947 */ /* 0x000fc0000383ffff */
[----:B------:R-:W-:-:S00]  /*8830*/  NOP ;  /* 0x0000000000007918 */ /* 0x000fc00000000000 */
        /* <DEDUP_REMOVED lines=12> */
.L_x_199:


//--------------------- .nv.global.init           --------------------------
	.section	.nv.global.init,"aw",@progbits
.nv.global.init:
	.type		$str$22,@object
	.size		$str$22,($str$23 - $str$22)
$str$22:
        /*0000*/ 	.byte	0x6b, 0x5f, 0x74, 0x69, 0x6c, 0x65, 0x5f, 0x63, 0x6f, 0x75, 0x6e, 0x74, 0x20, 0x3e, 0x3d, 0x20
        /*0010*/ 	.byte	0x31, 0x00
	.type		$str$23,@object
	.size		$str$23,(__unnamed_1 - $str$23)
$str$23:
        /*0012*/ 	.byte	0x2f, 0x74, 0x6d, 0x70, 0x2f, 0x63, 0x75, 0x74, 0x6c, 0x61, 0x73, 0x73, 0x5f, 0x73, 0x77, 0x65
        /*0022*/ 	.byte	0x65, 0x70, 0x5f, 0x73, 0x72, 0x63, 0x2f, 0x69, 0x6e, 0x63, 0x6c, 0x75, 0x64, 0x65, 0x2f, 0x63
        /*0032*/ 	.byte	0x75, 0x74, 0x6c, 0x61, 0x73, 0x73, 0x2f, 0x67, 0x65, 0x6d, 0x6d, 0x2f, 0x63, 0x6f, 0x6c, 0x6c
        /*0042*/ 	.byte	0x65, 0x63, 0x74, 0x69, 0x76, 0x65, 0x2f, 0x73, 0x6d, 0x39, 0x30, 0x5f, 0x6d, 0x6d, 0x61, 0x5f
        /*0052*/ 	.byte	0x74, 0x6d, 0x61, 0x5f, 0x67, 0x6d, 0x6d, 0x61, 0x5f, 0x73, 0x73, 0x5f, 0x77, 0x61, 0x72, 0x70
        /*0062*/ 	.byte	0x73, 0x70, 0x65, 0x63, 0x69, 0x61, 0x6c, 0x69, 0x7a, 0x65, 0x64, 0x2e, 0x68, 0x70, 0x70, 0x00
	.type		__unnamed_1,@object
	.size		__unnamed_1,(.L_0 - __unnamed_1)
__unnamed_1:
        /*0072*/ 	.byte	0x76, 0x6f, 0x69, 0x64, 0x20, 0x63, 0x75, 0x74, 0x6c, 0x61, 0x73, 0x73, 0x3a, 0x3a, 0x67, 0x65
        /* <DEDUP_REMOVED lines=176> */
        /*0b82*/ 	.byte	0x3a, 0x3a, 0x69, 0x64, 0x65, 0x6e, 0x74, 0x69, 0x74, 0x79, 0x5d, 0x00
.L_0:


//--------------------- .nv.shared._ZN7cutlass13device_kernelINS_4gemm6kernel13GemmUniversalIN4cute5tupleIJiiiiEEENS1_10collective13CollectiveMmaINS1_34MainloopSm90TmaGmmaWarpSpecializedILi5ENS5_IJNS4_1CILi1EEESB_SB_EEENS1_32KernelTmaWarpSpecializedPingpongEEENS5_IJNSA_ILi64EEENSA_ILi128EEESG_EEENS_10tfloat32_tENS5_IJlSB_lEEESI_SJ_NS4_8TiledMMAINS4_8MMA_AtomIJNS4_4SM904GMMA30MMA_64x128x8_F32TF32TF32_SS_TNILNSN_7ScaleInE1ELSP_1EEEEEENS4_6LayoutISC_NS5_IJNSA_ILi0EEEST_ST_EEEEENS5_IJNS4_10UnderscoreESW_SW_EEEEENS4_13SM90_TMA_LOADENS4_14ComposedLayoutINS4_7SwizzleILi3ELi4ELi3EEENS4_18smem_ptr_flag_bitsILi32EEENSS_INS5_IJNSA_ILi8EEENSA_ILi32EEEEEENS5_IJS16_SB_EEEEEEEvNS4_8identityESZ_S1A_vS1B_EENS_8epilogue10collective6detail29Sm90TmaWarpSpecializedAdapterINS1E_15DefaultEpilogueISI_SJ_SJ_NS1D_6thread17LinearCombinationISI_Li1EffLNS1I_9ScaleType4KindE0ELNS_15FloatRoundStyleE2ESI_EENS1_15EpilogueDefaultEEEEEvvEEEEvNT_6ParamsE --------------------------
	.section	.nv.shared._ZN7cutlass13device_kernelINS_4gemm6kernel13GemmUniversalIN4cute5tupleIJiiiiEEENS1_10collective13CollectiveMmaINS1_34MainloopSm90TmaGmmaWarpSpecializedILi5ENS5_IJNS4_1CILi1EEESB_SB_EEENS1_32KernelTmaWarpSpecializedPingpongEEENS5_IJNSA_ILi64EEENSA_ILi128EEESG_EEENS_10tfloat32_tENS5_IJlSB_lEEESI_SJ_NS4_8TiledMMAINS4_8MMA_AtomIJNS4_4SM904GMMA30MMA_64x128x8_F32TF32TF32_SS_TNILNSN_7ScaleInE1ELSP_1EEEEEENS4_6LayoutISC_NS5_IJNSA_ILi0EEEST_ST_EEEEENS5_IJNS4_10UnderscoreESW_SW_EEEEENS4_13SM90_TMA_LOADENS4_14ComposedLayoutINS4_7SwizzleILi3ELi4ELi3EEENS4_18smem_ptr_flag_bitsILi32EEENSS_INS5_IJNSA_ILi8EEENSA_ILi32EEEEEENS5_IJS16_SB_EEEEEEEvNS4_8identityESZ_S1A_vS1B_EENS_8epilogue10collective6detail29Sm90TmaWarpSpecializedAdapterINS1E_15DefaultEpilogueISI_SJ_SJ_NS1D_6thread17LinearCombinationISI_Li1EffLNS1I_9ScaleType4KindE0ELNS_15FloatRoundStyleE2ESI_EENS1_15EpilogueDefaultEEEEEvvEEEEvNT_6ParamsE,"aw",@nobits
	.sectionflags	@""
	.align	16
	.zero		1024


//--------------------- .nv.shared.reserved.0     --------------------------
	.section	.nv.shared.reserved.0,"aw",@nobits
	.weak		__nv_reservedSMEM_offset_0_alias
	.size		__nv_reservedSMEM_offset_0_alias, 0, 0
	.other		__nv_reservedSMEM_offset_0_alias,@"STO_CUDA_RESERVED_SHARED STV_DEFAULT"
__nv_reservedSMEM_offset_0_alias:
	.zero		0


//--------------------- .nv.global                --------------------------
	.section	.nv.global,"aw",@nobits
.nv.global:
	.type		_ZN40_INTERNAL_c8b34778_4_k_cu_e1990d22_239354cute1_E,@object
	.size		_ZN40_INTERNAL_c8b34778_4_k_cu_e1990d22_239354cute1_E,(_ZN40_INTERNAL_c8b34778_4_k_cu_e1990d22_239354cuda3std3__45__cpo6cbeginE - _ZN40_INTERNAL_c8b34778_4_k_cu_e1990d22_239354cute1_E)
_ZN40_INTERNAL_c8b34778_4_k_cu_e1990d22_239354cute1_E:
	.zero		1
	.type		_ZN40_INTERNAL_c8b34778_4_k_cu_e1990d22_239354cuda3std3__45__cpo6cbeginE,@object
	.size		_ZN40_INTERNAL_c8b34778_4_k_cu_e1990d22_239354cuda3std3__45__cpo6cbeginE,(_ZN40_INTERNAL_c8b34778_4_k_cu_e1990d22_239354cuda3std3__48in_placeE - _ZN40_INTERNAL_c8b34778_4_k_cu_e1990d22_239354cuda3std3__45__cpo6cbeginE)
_ZN40_INTERNAL_c8b34778_4_k_cu_e1990d22_239354cuda3std3__45__cpo6cbeginE:
	.zero		1
	.type		_ZN40_INTERNAL_c8b34778_4_k_cu_e1990d22_239354cuda3std3__48in_placeE,@object
	.size		_ZN40_INTERNAL_c8b34778_4_k_cu_e1990d22_239354cuda3std3__48in_placeE,(_ZN40_INTERNAL_c8b34778_4_k_cu_e1990d22_239354cuda3std6ranges3__45__cpo9iter_moveE - _ZN40_INTERNAL_c8b34778_4_k_cu_e1990d22_239354cuda3std3__48in_placeE)
_ZN40_INTERNAL_c8b34778_4_k_cu_e1990d22_239354cuda3std3__48in_placeE:
	.zero		1
	.type		_ZN40_INTERNAL_c8b34778_4_k_cu_e1990d22_239354cuda3std6ranges3__45__cpo9iter_moveE,@object
	.size		_ZN40_INTERNAL_c8b34778_4_k_cu_e1990d22_239354cuda3std6ranges3__45__cpo9iter_moveE,(_ZN40_INTERNAL_c8b34778_4_k_cu_e1990d22_239354cuda3std3__45__cpo5beginE - _ZN40_INTERNAL_c8b34778_4_k_cu_e1990d22_239354cuda3std6ranges3__45__cpo9iter_moveE)
_ZN40_INTERNAL_c8b34778_4_k_cu_e1990d22_239354cuda3std6ranges3__45__cpo9iter_moveE:
	.zero		1
	.type		_ZN40_INTERNAL_c8b34778_4_k_cu_e1990d22_239354cuda3std3__45__cpo5beginE,@object
	.size		_ZN40_INTERNAL_c8b34778_4_k_cu_e1990d22_239354cuda3std3__45__cpo5beginE,(_ZN40_INTERNAL_c8b34778_4_k_cu_e1990d22_239354cuda3std3__442_GLOBAL__N__c8b34778_4_k_cu_e1990d22_239356ignoreE - _ZN40_INTERNAL_c8b34778_4_k_cu_e1990d22_239354cuda3std3__45__cpo5beginE)
_ZN40_INTERNAL_c8b34778_4_k_cu_e1990d22_239354cuda3std3__45__cpo5beginE:
	.zero		1
	.type		_ZN40_INTERNAL_c8b34778_4_k_cu_e1990d22_239354cuda3std3__442_GLOBAL__N__c8b34778_4_k_cu_e1990d22_239356ignoreE,@object
	.size		_ZN40_INTERNAL_c8b34778_4_k_cu_e1990d22_239354cuda3std3__442_GLOBAL__N__c8b34778_4_k_cu_e1990d22_239356ignoreE,(_ZN40_INTERNAL_c8b34778_4_k_cu_e1990d22_239354cute7productE - _ZN40_INTERNAL_c8b34778_4_k_cu_e1990d22_239354cuda3std3__442_GLOBAL__N__c8b34778_4_k_cu_e1990d22_239356ignoreE)
_ZN40_INTERNAL_c8b34778_4_k_cu_e1990d22_239354cuda3std3__442_GLOBAL__N__c8b34778_4_k_cu_e1990d22_239356ignoreE:
	.zero		1
	.type		_ZN40_INTERNAL_c8b34778_4_k_cu_e1990d22_239354cute7productE,@object
	.size		_ZN40_INTERNAL_c8b34778_4_k_cu_e1990d22_239354cute7productE,(_ZN40_INTERNAL_c8b34778_4_k_cu_e1990d22_239354cuda3std3__45__cpo3endE - _ZN40_INTERNAL_c8b34778_4_k_cu_e1990d22_239354cute7productE)
_ZN40_INTERNAL_c8b34778_4_k_cu_e1990d22_239354cute7productE:
	.zero		1
	.type		_ZN40_INTERNAL_c8b34778_4_k_cu_e1990d22_239354cuda3std3__45__cpo3endE,@object
	.size		_ZN40_INTERNAL_c8b34778_4_k_cu_e1990d22_239354cuda3std3__45__cpo3endE,(_ZN40_INTERNAL_c8b34778_4_k_cu_e1990d22_239354cuda3std3__419piecewise_constructE - _ZN40_INTERNAL_c8b34778_4_k_cu_e1990d22_239354cuda3std3__45__cpo3endE)
_ZN40_INTERNAL_c8b34778_4_k_cu_e1990d22_239354cuda3std3__45__cpo3endE:
	.zero		1
	.type		_ZN40_INTERNAL_c8b34778_4_k_cu_e1990d22_239354cuda3std3__419piecewise_constructE,@object
	.size		_ZN40_INTERNAL_c8b34778_4_k_cu_e1990d22_239354cuda3std3__419piecewise_constructE,(_ZN40_INTERNAL_c8b34778_4_k_cu_e1990d22_239354cuda3std3__45__cpo4cendE - _ZN40_INTERNAL_c8b34778_4_k_cu_e1990d22_239354cuda3std3__419piecewise_constructE)
_ZN40_INTERNAL_c8b34778_4_k_cu_e1990d22_239354cuda3std3__419piecewise_constructE:
	.zero		1
	.type		_ZN40_INTERNAL_c8b34778_4_k_cu_e1990d22_239354cuda3std3__45__cpo4cendE,@object
	.size		_ZN40_INTERNAL_c8b34778_4_k_cu_e1990d22_239354cuda3std3__45__cpo4cendE,(_ZN40_INTERNAL_c8b34778_4_k_cu_e1990d22_239354cuda3std6ranges3__45__cpo4swapE - _ZN40_INTERNAL_c8b34778_4_k_cu_e1990d22_239354cuda3std3__45__cpo4cendE)
_ZN40_INTERNAL_c8b34778_4_k_cu_e1990d22_239354cuda3std3__45__cpo4cendE:
	.zero		1
	.type		_ZN40_INTERNAL_c8b34778_4_k_cu_e1990d22_239354cuda3std6ranges3__45__cpo4swapE,@object
	.size		_ZN40_INTERNAL_c8b34778_4_k_cu_e1990d22_239354cuda3std6ranges3__45__cpo4swapE,(.L_8 - _ZN40_INTERNAL_c8b34778_4_k_cu_e1990d22_239354cuda3std6ranges3__45__cpo4swapE)
_ZN40_INTERNAL_c8b34778_4_k_cu_e1990d22_239354cuda3std6ranges3__45__cpo4swapE:
	.zero		1
.L_8:


//--------------------- .nv.constant0._ZN7cutlass13device_kernelINS_4gemm6kernel13GemmUniversalIN4cute5tupleIJiiiiEEENS1_10collective13CollectiveMmaINS1_34MainloopSm90TmaGmmaWarpSpecializedILi5ENS5_IJNS4_1CILi1EEESB_SB_EEENS1_32KernelTmaWarpSpecializedPingpongEEENS5_IJNSA_ILi64EEENSA_ILi128EEESG_EEENS_10tfloat32_tENS5_IJlSB_lEEESI_SJ_NS4_8TiledMMAINS4_8MMA_AtomIJNS4_4SM904GMMA30MMA_64x128x8_F32TF32TF32_SS_TNILNSN_7ScaleInE1ELSP_1EEEEEENS4_6LayoutISC_NS5_IJNSA_ILi0EEEST_ST_EEEEENS5_IJNS4_10UnderscoreESW_SW_EEEEENS4_13SM90_TMA_LOADENS4_14ComposedLayoutINS4_7SwizzleILi3ELi4ELi3EEENS4_18smem_ptr_flag_bitsILi32EEENSS_INS5_IJNSA_ILi8EEENSA_ILi32EEEEEENS5_IJS16_SB_EEEEEEEvNS4_8identityESZ_S1A_vS1B_EENS_8epilogue10collective6detail29Sm90TmaWarpSpecializedAdapterINS1E_15DefaultEpilogueISI_SJ_SJ_NS1D_6thread17LinearCombinationISI_Li1EffLNS1I_9ScaleType4KindE0ELNS_15FloatRoundStyleE2ESI_EENS1_15EpilogueDefaultEEEEEvvEEEEvNT_6ParamsE --------------------------
	.section	.nv.constant0._ZN7cutlass13device_kernelINS_4gemm6kernel13GemmUniversalIN4cute5tupleIJiiiiEEENS1_10collective13CollectiveMmaINS1_34MainloopSm90TmaGmmaWarpSpecializedILi5ENS5_IJNS4_1CILi1EEESB_SB_EEENS1_32KernelTmaWarpSpecializedPingpongEEENS5_IJNSA_ILi64EEENSA_ILi128EEESG_EEENS_10tfloat32_tENS5_IJlSB_lEEESI_SJ_NS4_8TiledMMAINS4_8MMA_AtomIJNS4_4SM904GMMA30MMA_64x128x8_F32TF32TF32_SS_TNILNSN_7ScaleInE1ELSP_1EEEEEENS4_6LayoutISC_NS5_IJNSA_ILi0EEEST_ST_EEEEENS5_IJNS4_10UnderscoreESW_SW_EEEEENS4_13SM90_TMA_LOADENS4_14ComposedLayoutINS4_7SwizzleILi3ELi4ELi3EEENS4_18smem_ptr_flag_bitsILi32EEENSS_INS5_IJNSA_ILi8EEENSA_ILi32EEEEEENS5_IJS16_SB_EEEEEEEvNS4_8identityESZ_S1A_vS1B_EENS_8epilogue10collective6detail29Sm90TmaWarpSpecializedAdapterINS1E_15DefaultEpilogueISI_SJ_SJ_NS1D_6thread17LinearCombinationISI_Li1EffLNS1I_9ScaleType4KindE0ELNS_15FloatRoundStyleE2ESI_EENS1_15EpilogueDefaultEEEEEvvEEEEvNT_6ParamsE,"a",@progbits
	.sectionflags	@""
	.align	4
.nv.constant0._ZN7cutlass13device_kernelINS_4gemm6kernel13GemmUniversalIN4cute5tupleIJiiiiEEENS1_10collective13CollectiveMmaINS1_34MainloopSm90TmaGmmaWarpSpecializedILi5ENS5_IJNS4_1CILi1EEESB_SB_EEENS1_32KernelTmaWarpSpecializedPingpongEEENS5_IJNSA_ILi64EEENSA_ILi128EEESG_EEENS_10tfloat32_tENS5_IJlSB_lEEESI_SJ_NS4_8TiledMMAINS4_8MMA_AtomIJNS4_4SM904GMMA30MMA_64x128x8_F32TF32TF32_SS_TNILNSN_7ScaleInE1ELSP_1EEEEEENS4_6LayoutISC_NS5_IJNSA_ILi0EEEST_ST_EEEEENS5_IJNS4_10UnderscoreESW_SW_EEEEENS4_13SM90_TMA_LOADENS4_14ComposedLayoutINS4_7SwizzleILi3ELi4ELi3EEENS4_18smem_ptr_flag_bitsILi32EEENSS_INS5_IJNSA_ILi8EEENSA_ILi32EEEEEENS5_IJS16_SB_EEEEEEEvNS4_8identityESZ_S1A_vS1B_EENS_8epilogue10collective6detail29Sm90TmaWarpSpecializedAdapterINS1E_15DefaultEpilogueISI_SJ_SJ_NS1D_6thread17LinearCombinationISI_Li1EffLNS1I_9ScaleType4KindE0ELNS_15FloatRoundStyleE2ESI_EENS1_15EpilogueDefaultEEEEEvvEEEEvNT_6ParamsE:
	.zero		1664


//--------------------- SYMBOLS --------------------------

	.type		.nv.reservedSmem.offset0,@object
	.size		.nv.reservedSmem.offset0,0x4
	.type		__assertfail,@function
